	.target	sm_90a

	.elftype	@"ET_EXEC"


//--------------------- .note.nv.tkinfo           --------------------------
	.section	.note.nv.tkinfo,"",@"SHT_NOTE"
	.sectionflags	@"SHF_NOTE_NV_TKINFO"
	.tkinfo
        /*0018*/ 	.word	0x00000002
        /*0030*/ 	.string	""
        /*0030*/ 	.string	"ptxas"
        /*0030*/ 	.string	"Cuda compilation tools, release 13.0, V13.0.88"
        /*0030*/ 	.string	"Build cuda_13.0.r13.0/compiler.36424714_0"
        /*0030*/ 	.string	"-arch sm_90a -m 64 "



//--------------------- .note.nv.cuinfo           --------------------------
	.section	.note.nv.cuinfo,"",@"SHT_NOTE"
	.sectionflags	@"SHF_NOTE_NV_CUINFO"
        /*0018*/ 	.short	0x0002
        /*001a*/ 	.short	0x005a
        /*001c*/ 	.short	0x0082
	.zero		2


//--------------------- .nv.info                  --------------------------
	.section	.nv.info,"",@"SHT_CUDA_INFO"
	.align	4


	//----- nvinfo : EIATTR_REGCOUNT
	.align		4
        /*0000*/ 	.byte	0x04, 0x2f
        /*0002*/ 	.short	(.L_15 - .L_14)
	.align		4
.L_14:
        /*0004*/ 	.word	index@(_ZN7cutlass13device_kernelINS_4gemm6kernel13GemmUniversalIN4cute5tupleIJiiiiEEENS1_10collective13CollectiveMmaINS1_34MainloopSm90TmaGmmaWarpSpecializedILi2ENS5_IJNS4_1CILi1EEESB_SB_EEENS1_35KernelTmaWarpSpecializedCooperativeEEENS5_IJNSA_ILi256EEESF_NSA_ILi128EEEEEENS_10bfloat16_tENS5_IJlSB_lEEESI_SJ_NS4_8TiledMMAINS4_8MMA_AtomIJNS4_4SM904GMMA28MMA_64x256x16_F32BF16BF16_SSILNSN_5MajorE0ELSP_0ELNSN_7ScaleInE1ELSQ_1EEEEEENS4_6LayoutINS5_IJNSA_ILi2EEESB_SB_EEENS5_IJSB_NSA_ILi0EEESW_EEEEENS5_IJNS4_10UnderscoreESZ_SZ_EEEEENS4_13SM90_TMA_LOADENS4_14ComposedLayoutINS4_7SwizzleILi3ELi4ELi3EEENS4_18smem_ptr_flag_bitsILi16EEENST_INS5_IJNSA_ILi8EEENSA_ILi64EEEEEENS5_IJS19_SB_EEEEEEEvNS4_8identityES12_S1D_vS1E_EENS_8epilogue10collective6detail29Sm90TmaWarpSpecializedAdapterINS1H_15DefaultEpilogueISI_SJ_SJ_NS1G_6thread17LinearCombinationISI_Li1EffLNS1L_9ScaleType4KindE0ELNS_15FloatRoundStyleE2ESI_EENS1_15EpilogueDefaultEEEEEvvEEEEvNT_6ParamsE)
        /*0008*/ 	.word	0x000000a8


	//----- nvinfo : EIATTR_FRAME_SIZE
	.align		4
.L_15:
        /*000c*/ 	.byte	0x04, 0x11
        /*000e*/ 	.short	(.L_17 - .L_16)
	.align		4
.L_16:
        /*0010*/ 	.word	index@(_ZN7cutlass13device_kernelINS_4gemm6kernel13GemmUniversalIN4cute5tupleIJiiiiEEENS1_10collective13CollectiveMmaINS1_34MainloopSm90TmaGmmaWarpSpecializedILi2ENS5_IJNS4_1CILi1EEESB_SB_EEENS1_35KernelTmaWarpSpecializedCooperativeEEENS5_IJNSA_ILi256EEESF_NSA_ILi128EEEEEENS_10bfloat16_tENS5_IJlSB_lEEESI_SJ_NS4_8TiledMMAINS4_8MMA_AtomIJNS4_4SM904GMMA28MMA_64x256x16_F32BF16BF16_SSILNSN_5MajorE0ELSP_0ELNSN_7ScaleInE1ELSQ_1EEEEEENS4_6LayoutINS5_IJNSA_ILi2EEESB_SB_EEENS5_IJSB_NSA_ILi0EEESW_EEEEENS5_IJNS4_10UnderscoreESZ_SZ_EEEEENS4_13SM90_TMA_LOADENS4_14ComposedLayoutINS4_7SwizzleILi3ELi4ELi3EEENS4_18smem_ptr_flag_bitsILi16EEENST_INS5_IJNSA_ILi8EEENSA_ILi64EEEEEENS5_IJS19_SB_EEEEEEEvNS4_8identityES12_S1D_vS1E_EENS_8epilogue10collective6detail29Sm90TmaWarpSpecializedAdapterINS1H_15DefaultEpilogueISI_SJ_SJ_NS1G_6thread17LinearCombinationISI_Li1EffLNS1L_9ScaleType4KindE0ELNS_15FloatRoundStyleE2ESI_EENS1_15EpilogueDefaultEEEEEvvEEEEvNT_6ParamsE)
        /*0014*/ 	.word	0x00000cf0


	//----- nvinfo : EIATTR_MIN_STACK_SIZE
	.align		4
.L_17:
        /*0018*/ 	.byte	0x04, 0x12
        /*001a*/ 	.short	(.L_19 - .L_18)
	.align		4
.L_18:
        /*001c*/ 	.word	index@(_ZN7cutlass13device_kernelINS_4gemm6kernel13GemmUniversalIN4cute5tupleIJiiiiEEENS1_10collective13CollectiveMmaINS1_34MainloopSm90TmaGmmaWarpSpecializedILi2ENS5_IJNS4_1CILi1EEESB_SB_EEENS1_35KernelTmaWarpSpecializedCooperativeEEENS5_IJNSA_ILi256EEESF_NSA_ILi128EEEEEENS_10bfloat16_tENS5_IJlSB_lEEESI_SJ_NS4_8TiledMMAINS4_8MMA_AtomIJNS4_4SM904GMMA28MMA_64x256x16_F32BF16BF16_SSILNSN_5MajorE0ELSP_0ELNSN_7ScaleInE1ELSQ_1EEEEEENS4_6LayoutINS5_IJNSA_ILi2EEESB_SB_EEENS5_IJSB_NSA_ILi0EEESW_EEEEENS5_IJNS4_10UnderscoreESZ_SZ_EEEEENS4_13SM90_TMA_LOADENS4_14ComposedLayoutINS4_7SwizzleILi3ELi4ELi3EEENS4_18smem_ptr_flag_bitsILi16EEENST_INS5_IJNSA_ILi8EEENSA_ILi64EEEEEENS5_IJS19_SB_EEEEEEEvNS4_8identityES12_S1D_vS1E_EENS_8epilogue10collective6detail29Sm90TmaWarpSpecializedAdapterINS1H_15DefaultEpilogueISI_SJ_SJ_NS1G_6thread17LinearCombinationISI_Li1EffLNS1L_9ScaleType4KindE0ELNS_15FloatRoundStyleE2ESI_EENS1_15EpilogueDefaultEEEEEvvEEEEvNT_6ParamsE)
        /*0020*/ 	.word	0x00000cf0
.L_19:


//--------------------- .nv.compat                --------------------------
	.section	.nv.compat,"",@"SHT_CUDA_COMPAT_INFO"
	.align	4
        /*0000*/ 	.byte	0x02, 0x09, 0x01, 0x00, 0x02, 0x02, 0x04, 0x00, 0x02, 0x05, 0x05, 0x00, 0x03, 0x07, 0x01, 0x01
        /*0010*/ 	.byte	0x02, 0x03, 0x01, 0x00, 0x02, 0x06, 0x01, 0x00, 0x04, 0x0b, 0x08, 0x00, 0x00, 0x00, 0x00, 0x00
        /*0020*/ 	.byte	0x00, 0x00, 0x00, 0x00


//--------------------- .nv.info._ZN7cutlass13device_kernelINS_4gemm6kernel13GemmUniversalIN4cute5tupleIJiiiiEEENS1_10collective13CollectiveMmaINS1_34MainloopSm90TmaGmmaWarpSpecializedILi2ENS5_IJNS4_1CILi1EEESB_SB_EEENS1_35KernelTmaWarpSpecializedCooperativeEEENS5_IJNSA_ILi256EEESF_NSA_ILi128EEEEEENS_10bfloat16_tENS5_IJlSB_lEEESI_SJ_NS4_8TiledMMAINS4_8MMA_AtomIJNS4_4SM904GMMA28MMA_64x256x16_F32BF16BF16_SSILNSN_5MajorE0ELSP_0ELNSN_7ScaleInE1ELSQ_1EEEEEENS4_6LayoutINS5_IJNSA_ILi2EEESB_SB_EEENS5_IJSB_NSA_ILi0EEESW_EEEEENS5_IJNS4_10UnderscoreESZ_SZ_EEEEENS4_13SM90_TMA_LOADENS4_14ComposedLayoutINS4_7SwizzleILi3ELi4ELi3EEENS4_18smem_ptr_flag_bitsILi16EEENST_INS5_IJNSA_ILi8EEENSA_ILi64EEEEEENS5_IJS19_SB_EEEEEEEvNS4_8identityES12_S1D_vS1E_EENS_8epilogue10collective6detail29Sm90TmaWarpSpecializedAdapterINS1H_15DefaultEpilogueISI_SJ_SJ_NS1G_6thread17LinearCombinationISI_Li1EffLNS1L_9ScaleType4KindE0ELNS_15FloatRoundStyleE2ESI_EENS1_15EpilogueDefaultEEEEEvvEEEEvNT_6ParamsE --------------------------
	.section	.nv.info._ZN7cutlass13device_kernelINS_4gemm6kernel13GemmUniversalIN4cute5tupleIJiiiiEEENS1_10collective13CollectiveMmaINS1_34MainloopSm90TmaGmmaWarpSpecializedILi2ENS5_IJNS4_1CILi1EEESB_SB_EEENS1_35KernelTmaWarpSpecializedCooperativeEEENS5_IJNSA_ILi256EEESF_NSA_ILi128EEEEEENS_10bfloat16_tENS5_IJlSB_lEEESI_SJ_NS4_8TiledMMAINS4_8MMA_AtomIJNS4_4SM904GMMA28MMA_64x256x16_F32BF16BF16_SSILNSN_5MajorE0ELSP_0ELNSN_7ScaleInE1ELSQ_1EEEEEENS4_6LayoutINS5_IJNSA_ILi2EEESB_SB_EEENS5_IJSB_NSA_ILi0EEESW_EEEEENS5_IJNS4_10UnderscoreESZ_SZ_EEEEENS4_13SM90_TMA_LOADENS4_14ComposedLayoutINS4_7SwizzleILi3ELi4ELi3EEENS4_18smem_ptr_flag_bitsILi16EEENST_INS5_IJNSA_ILi8EEENSA_ILi64EEEEEENS5_IJS19_SB_EEEEEEEvNS4_8identityES12_S1D_vS1E_EENS_8epilogue10collective6detail29Sm90TmaWarpSpecializedAdapterINS1H_15DefaultEpilogueISI_SJ_SJ_NS1G_6thread17LinearCombinationISI_Li1EffLNS1L_9ScaleType4KindE0ELNS_15FloatRoundStyleE2ESI_EENS1_15EpilogueDefaultEEEEEvvEEEEvNT_6ParamsE,"",@"SHT_CUDA_INFO"
	.sectionflags	@""
	.align	4


	//----- nvinfo : EIATTR_CUDA_API_VERSION
	.align		4
        /*0000*/ 	.byte	0x04, 0x37
        /*0002*/ 	.short	(.L_21 - .L_20)
.L_20:
        /*0004*/ 	.word	0x00000082


	//----- nvinfo : EIATTR_KPARAM_INFO
	.align		4
.L_21:
        /*0008*/ 	.byte	0x04, 0x17
        /*000a*/ 	.short	(.L_23 - .L_22)
.L_22:
        /*000c*/ 	.word	0x00000000
        /*0010*/ 	.short	0x0000
        /*0012*/ 	.short	0x0070
        /*0014*/ 	.byte	0x00, 0xf0, 0x01, 0x10


	//----- nvinfo : EIATTR_SPARSE_MMA_MASK
	.align		4
.L_23:
        /*0018*/ 	.byte	0x03, 0x50
        /*001a*/ 	.short	0x0000


	//----- nvinfo : EIATTR_MAXREG_COUNT
	.align		4
        /*001c*/ 	.byte	0x03, 0x1b
        /*001e*/ 	.short	0x00a8


	//----- nvinfo : EIATTR_NUM_BARRIERS
	.align		4
        /*0020*/ 	.byte	0x02, 0x4c
        /*0022*/ 	.byte	0x01
	.zero		1


	//----- nvinfo : EIATTR_EXTERNS
	.align		4
        /*0024*/ 	.byte	0x04, 0x0f
        /*0026*/ 	.short	(.L_25 - .L_24)


	//   ....[0]....
	.align		4
.L_24:
        /*0028*/ 	.word	index@(__assertfail)


	//----- nvinfo : EIATTR_ANNOTATIONS
	.align		4
.L_25:
        /*002c*/ 	.byte	0x04, 0x55
        /*002e*/ 	.short	(.L_27 - .L_26)


	//   ....[0]....
.L_26:
        /*0030*/ 	.word	0x00000001
        /*0034*/ 	.byte	0x50, 0x06, 0x00, 0x00, 0x01, 0x00, 0x00, 0x00, 0x70, 0x06, 0x00, 0x00, 0x01, 0x00, 0x00, 0x00
        /* <DEDUP_REMOVED lines=1382> */
        /*56a4*/ 	.byte	0x00, 0x2e, 0x02, 0x00, 0x01, 0x00, 0x00, 0x00, 0x20, 0x2e, 0x02, 0x00


	//----- nvinfo : EIATTR_MERCURY_ISA_VERSION
	.align		4
.L_27:
        /*56b0*/ 	.byte	0x03, 0x5f
        /*56b2*/ 	.short	0x0101


	//----- nvinfo : EIATTR_INT_WARP_WIDE_INSTR_OFFSETS
	.align		4
        /*56b4*/ 	.byte	0x04, 0x31
        /*56b6*/ 	.short	(.L_29 - .L_28)


	//   ....[0]....
.L_28:
        /*56b8*/ 	.word	0x000004c0


	//   ....[1]....
        /*56bc*/ 	.word	0x000004d0


	//   ....[2]....
        /*56c0*/ 	.word	0x00000560


	//----- nvinfo : EIATTR_COOP_GROUP_MASK_REGIDS
	.align		4
.L_29:
        /*56c4*/ 	.byte	0x04, 0x29
        /*56c6*/ 	.short	(.L_31 - .L_30)


	//   ....[0]....
.L_30:
        /*56c8*/ 	.word	0xffffffff


	//   ....[1]....
        /*56cc*/ 	.word	0xffffffff


	//   ....[2]....
        /*56d0*/ 	.word	0xffffffff


	//   ....[3]....
        /*56d4*/ 	.word	0xffffffff


	//   ....[4]....
        /*56d8*/ 	.word	0xffffffff


	//----- nvinfo : EIATTR_COOP_GROUP_INSTR_OFFSETS
	.align		4
.L_31:
        /*56dc*/ 	.byte	0x04, 0x28
        /*56de*/ 	.short	(.L_33 - .L_32)


	//   ....[0]....
.L_32:
        /*56e0*/ 	.word	0x00000070


	//   ....[1]....
        /*56e4*/ 	.word	0x00000080


	//   ....[2]....
        /*56e8*/ 	.word	0x000001a0


	//   ....[3]....
        /*56ec*/ 	.word	0x00000370


	//   ....[4]....
        /*56f0*/ 	.word	0x00001130


	//----- nvinfo : EIATTR_REG_RECONFIG
	.align		4
.L_33:
        /*56f4*/ 	.byte	0x01, 0x54
	.zero		2


	//----- nvinfo : EIATTR_SYSCALL_OFFSETS
	.align		4
        /*56f8*/ 	.byte	0x04, 0x46
        /*56fa*/ 	.short	(.L_35 - .L_34)


	//   ....[0]....
.L_34:
        /*56fc*/ 	.word	0x000012e0


	//----- nvinfo : EIATTR_MBARRIER_INSTR_OFFSETS
	.align		4
.L_35:
        /*5700*/ 	.byte	0x04, 0x39
        /*5702*/ 	.short	(.L_37 - .L_36)


	//   ....[0]....
.L_36:
        /*5704*/ 	.word	0x00000320
        /*5708*/ 	.word	0x000000ff
        /*570c*/ 	.word	0x00000000
        /*5710*/ 	.short	0x0100
        /*5712*/ 	.byte	0x08
	.zero		1


	//   ....[1]....
        /*5714*/ 	.word	0x00000330
        /*5718*/ 	.word	0x000000ff
        /*571c*/ 	.word	0x00000010
        /*5720*/ 	.short	0x0100
        /*5722*/ 	.byte	0x08
	.zero		1


	//   ....[2]....
        /*5724*/ 	.word	0x00000340
        /*5728*/ 	.word	0x000000ff
        /*572c*/ 	.word	0x00000008
        /*5730*/ 	.short	0x0100
        /*5732*/ 	.byte	0x08
	.zero		1


	//   ....[3]....
        /*5734*/ 	.word	0x00000350
        /*5738*/ 	.word	0x000000ff
        /*573c*/ 	.word	0x00000018
        /*5740*/ 	.short	0x0100
        /*5742*/ 	.byte	0x08
	.zero		1


	//   ....[4]....
        /*5744*/ 	.word	0x000005e0
        /*5748*/ 	.word	0x000000ff
        /*574c*/ 	.word	0x00000030
        /*5750*/ 	.short	0x0100
        /*5752*/ 	.byte	0x10
	.zero		1


	//   ....[5]....
        /*5754*/ 	.word	0x00000680
        /*5758*/ 	.word	0x000000ff
        /*575c*/ 	.word	0x00000038
        /*5760*/ 	.short	0x0100
        /*5762*/ 	.byte	0x10
	.zero		1


	//   ....[6]....
        /*5764*/ 	.word	0x00001380
        /*5768*/ 	.word	0x00000003
        /*576c*/ 	.word	0x00000000
        /*5770*/ 	.short	0x010a
        /*5772*/ 	.byte	0x3f
	.zero		1


	//   ....[7]....
        /*5774*/ 	.word	0x000013c0
        /*5778*/ 	.word	0x00000003
        /*577c*/ 	.word	0x00000000
        /*5780*/ 	.short	0x010a
        /*5782*/ 	.byte	0x3f
	.zero		1


	//   ....[8]....
        /*5784*/ 	.word	0x000089a0
        /*5788*/ 	.word	0x000000ff
        /*578c*/ 	.word	0x00000000
        /*5790*/ 	.short	0x010a
        /*5792*/ 	.byte	0x0a
	.zero		1


	//   ....[9]....
        /*5794*/ 	.word	0x000089e0
        /*5798*/ 	.word	0x000000ff
        /*579c*/ 	.word	0x00000000
        /*57a0*/ 	.short	0x010a
        /*57a2*/ 	.byte	0x0a
	.zero		1


	//   ....[10]....
        /*57a4*/ 	.word	0x00010a80
        /*57a8*/ 	.word	0x000000ff
        /*57ac*/ 	.word	0x00000000
        /*57b0*/ 	.short	0x0101
        /*57b2*/ 	.byte	0x08
	.zero		1


	//   ....[11]....
        /*57b4*/ 	.word	0x00010c70
        /*57b8*/ 	.word	0x000000ff
        /*57bc*/ 	.word	0x00000000
        /*57c0*/ 	.short	0x0101
        /*57c2*/ 	.byte	0x04
	.zero		1


	//   ....[12]....
        /*57c4*/ 	.word	0x00022910
        /*57c8*/ 	.word	0x0000000e
        /*57cc*/ 	.word	0x00000010
        /*57d0*/ 	.short	0x010a
        /*57d2*/ 	.byte	0x3f
	.zero		1


	//   ....[13]....
        /*57d4*/ 	.word	0x00022d90
        /*57d8*/ 	.word	0x00000002
        /*57dc*/ 	.word	0x00000038
        /*57e0*/ 	.short	0x0101
        /*57e2*/ 	.byte	0x3f
	.zero		1


	//   ....[14]....
        /*57e4*/ 	.word	0x00023520
        /*57e8*/ 	.word	0x00000005
        /*57ec*/ 	.word	0x00000000
        /*57f0*/ 	.short	0x010a
        /*57f2*/ 	.byte	0x3f
	.zero		1


	//   ....[15]....
        /*57f4*/ 	.word	0x000235b0
        /*57f8*/ 	.word	0x00000003
        /*57fc*/ 	.word	0x00000000
        /*5800*/ 	.short	0x010a
        /*5802*/ 	.byte	0x3f
	.zero		1


	//   ....[16]....
        /*5804*/ 	.word	0x00023610
        /*5808*/ 	.word	0x00000003
        /*580c*/ 	.word	0x00000000
        /*5810*/ 	.short	0x010a
        /*5812*/ 	.byte	0x3f
	.zero		1


	//   ....[17]....
        /*5814*/ 	.word	0x00023670
        /*5818*/ 	.word	0x00000004
        /*581c*/ 	.word	0x00000000
        /*5820*/ 	.short	0x010a
        /*5822*/ 	.byte	0x3f
	.zero		1


	//   ....[18]....
        /*5824*/ 	.word	0x00023740
        /*5828*/ 	.word	0x0000000e
        /*582c*/ 	.word	0x00000010
        /*5830*/ 	.short	0x010a
        /*5832*/ 	.byte	0x3f
	.zero		1


	//   ....[19]....
        /*5834*/ 	.word	0x00023810
        /*5838*/ 	.word	0x00000005
        /*583c*/ 	.word	0x00000000
        /*5840*/ 	.short	0x010a
        /*5842*/ 	.byte	0x3f
	.zero		1


	//----- nvinfo : EIATTR_NUM_MBARRIERS
	.align		4
.L_37:
        /*5844*/ 	.byte	0x03, 0x38
        /*5846*/ 	.short	0x0006


	//----- nvinfo : EIATTR_EXIT_INSTR_OFFSETS
	.align		4
        /*5848*/ 	.byte	0x04, 0x1c
        /*584a*/ 	.short	(.L_39 - .L_38)


	//   ....[0]....
.L_38:
        /*584c*/ 	.word	0x000006e0


	//   ....[1]....
        /*5850*/ 	.word	0x00001050


	//   ....[2]....
        /*5854*/ 	.word	0x00021e90


	//   ....[3]....
        /*5858*/ 	.word	0x000225a0


	//   ....[4]....
        /*585c*/ 	.word	0x00023600


	//----- nvinfo : EIATTR_MAX_THREADS
	.align		4
.L_39:
        /*5860*/ 	.byte	0x04, 0x05
        /*5862*/ 	.short	(.L_41 - .L_40)
.L_40:
        /*5864*/ 	.word	0x00000180
        /*5868*/ 	.word	0x00000001
        /*586c*/ 	.word	0x00000001


	//----- nvinfo : EIATTR_CRS_STACK_SIZE
	.align		4
.L_41:
        /*5870*/ 	.byte	0x04, 0x1e
        /*5872*/ 	.short	(.L_43 - .L_42)
.L_42:
        /*5874*/ 	.word	0x00000000


	//----- nvinfo : EIATTR_CBANK_PARAM_SIZE
	.align		4
.L_43:
        /*5878*/ 	.byte	0x03, 0x19
        /*587a*/ 	.short	0x0470


	//----- nvinfo : EIATTR_PARAM_CBANK
	.align		4
        /*587c*/ 	.byte	0x04, 0x0a
        /*587e*/ 	.short	(.L_45 - .L_44)
	.align		4
.L_44:
        /*5880*/ 	.word	index@(.nv.constant0._ZN7cutlass13device_kernelINS_4gemm6kernel13GemmUniversalIN4cute5tupleIJiiiiEEENS1_10collective13CollectiveMmaINS1_34MainloopSm90TmaGmmaWarpSpecializedILi2ENS5_IJNS4_1CILi1EEESB_SB_EEENS1_35KernelTmaWarpSpecializedCooperativeEEENS5_IJNSA_ILi256EEESF_NSA_ILi128EEEEEENS_10bfloat16_tENS5_IJlSB_lEEESI_SJ_NS4_8TiledMMAINS4_8MMA_AtomIJNS4_4SM904GMMA28MMA_64x256x16_F32BF16BF16_SSILNSN_5MajorE0ELSP_0ELNSN_7ScaleInE1ELSQ_1EEEEEENS4_6LayoutINS5_IJNSA_ILi2EEESB_SB_EEENS5_IJSB_NSA_ILi0EEESW_EEEEENS5_IJNS4_10UnderscoreESZ_SZ_EEEEENS4_13SM90_TMA_LOADENS4_14ComposedLayoutINS4_7SwizzleILi3ELi4ELi3EEENS4_18smem_ptr_flag_bitsILi16EEENST_INS5_IJNSA_ILi8EEENSA_ILi64EEEEEENS5_IJS19_SB_EEEEEEEvNS4_8identityES12_S1D_vS1E_EENS_8epilogue10collective6detail29Sm90TmaWarpSpecializedAdapterINS1H_15DefaultEpilogueISI_SJ_SJ_NS1G_6thread17LinearCombinationISI_Li1EffLNS1L_9ScaleType4KindE0ELNS_15FloatRoundStyleE2ESI_EENS1_15EpilogueDefaultEEEEEvvEEEEvNT_6ParamsE)
        /*5884*/ 	.short	0x0210
        /*5886*/ 	.short	0x0470


	//----- nvinfo : EIATTR_SW_WAR
	.align		4
.L_45:
        /*5888*/ 	.byte	0x04, 0x36
        /*588a*/ 	.short	(.L_47 - .L_46)
.L_46:
        /*588c*/ 	.word	0x00000008
.L_47:


//--------------------- .nv.callgraph             --------------------------
	.section	.nv.callgraph,"",@"SHT_CUDA_CALLGRAPH"
	.align	4
	.sectionentsize	8
	.align		4
        /*0000*/ 	.word	0x00000000
	.align		4
        /*0004*/ 	.word	0xffffffff
	.align		4
        /*0008*/ 	.word	index@(_ZN7cutlass13device_kernelINS_4gemm6kernel13GemmUniversalIN4cute5tupleIJiiiiEEENS1_10collective13CollectiveMmaINS1_34MainloopSm90TmaGmmaWarpSpecializedILi2ENS5_IJNS4_1CILi1EEESB_SB_EEENS1_35KernelTmaWarpSpecializedCooperativeEEENS5_IJNSA_ILi256EEESF_NSA_ILi128EEEEEENS_10bfloat16_tENS5_IJlSB_lEEESI_SJ_NS4_8TiledMMAINS4_8MMA_AtomIJNS4_4SM904GMMA28MMA_64x256x16_F32BF16BF16_SSILNSN_5MajorE0ELSP_0ELNSN_7ScaleInE1ELSQ_1EEEEEENS4_6LayoutINS5_IJNSA_ILi2EEESB_SB_EEENS5_IJSB_NSA_ILi0EEESW_EEEEENS5_IJNS4_10UnderscoreESZ_SZ_EEEEENS4_13SM90_TMA_LOADENS4_14ComposedLayoutINS4_7SwizzleILi3ELi4ELi3EEENS4_18smem_ptr_flag_bitsILi16EEENST_INS5_IJNSA_ILi8EEENSA_ILi64EEEEEENS5_IJS19_SB_EEEEEEEvNS4_8identityES12_S1D_vS1E_EENS_8epilogue10collective6detail29Sm90TmaWarpSpecializedAdapterINS1H_15DefaultEpilogueISI_SJ_SJ_NS1G_6thread17LinearCombinationISI_Li1EffLNS1L_9ScaleType4KindE0ELNS_15FloatRoundStyleE2ESI_EENS1_15EpilogueDefaultEEEEEvvEEEEvNT_6ParamsE)
	.align		4
        /*000c*/ 	.word	index@(__assertfail)
	.align		4
        /*0010*/ 	.word	0x00000000
	.align		4
        /*0014*/ 	.word	0xfffffffe
	.align		4
        /*0018*/ 	.word	0x00000000
	.align		4
        /*001c*/ 	.word	0xfffffffd
	.align		4
        /*0020*/ 	.word	0x00000000
	.align		4
        /*0024*/ 	.word	0xfffffffc


//--------------------- .nv.constant4             --------------------------
	.section	.nv.constant4,"a",@progbits
	.align	8
	.align		8
.nv.constant4:
        /*0000*/ 	.dword	__assertfail
	.align		8
        /*0008*/ 	.dword	__unnamed_1
	.align		8
        /*0010*/ 	.dword	_ZN40_INTERNAL_7d4deb1e_4_k_cu_3cefc1e8_229864cuda3std3__45__cpo5beginE
	.align		8
        /*0018*/ 	.dword	_ZN40_INTERNAL_7d4deb1e_4_k_cu_3cefc1e8_229864cuda3std3__45__cpo3endE
	.align		8
        /*0020*/ 	.dword	_ZN40_INTERNAL_7d4deb1e_4_k_cu_3cefc1e8_229864cuda3std3__45__cpo6cbeginE
	.align		8
        /*0028*/ 	.dword	_ZN40_INTERNAL_7d4deb1e_4_k_cu_3cefc1e8_229864cuda3std3__45__cpo4cendE
	.align		8
        /*0030*/ 	.dword	_ZN40_INTERNAL_7d4deb1e_4_k_cu_3cefc1e8_229864cuda3std3__442_GLOBAL__N__7d4deb1e_4_k_cu_3cefc1e8_229866ignoreE
	.align		8
        /*0038*/ 	.dword	_ZN40_INTERNAL_7d4deb1e_4_k_cu_3cefc1e8_229864cuda3std3__419piecewise_constructE
	.align		8
        /*0040*/ 	.dword	_ZN40_INTERNAL_7d4deb1e_4_k_cu_3cefc1e8_229864cuda3std3__48in_placeE
	.align		8
        /*0048*/ 	.dword	_ZN40_INTERNAL_7d4deb1e_4_k_cu_3cefc1e8_229864cuda3std6ranges3__45__cpo4swapE
	.align		8
        /*0050*/ 	.dword	_ZN40_INTERNAL_7d4deb1e_4_k_cu_3cefc1e8_229864cuda3std6ranges3__45__cpo9iter_moveE
	.align		8
        /*0058*/ 	.dword	_ZN40_INTERNAL_7d4deb1e_4_k_cu_3cefc1e8_229864cute7productE
	.align		8
        /*0060*/ 	.dword	_ZN40_INTERNAL_7d4deb1e_4_k_cu_3cefc1e8_229864cute1_E
	.align		8
        /*0068*/ 	.dword	$str$22
	.align		8
        /*0070*/ 	.dword	$str$23


//--------------------- .text._ZN7cutlass13device_kernelINS_4gemm6kernel13GemmUniversalIN4cute5tupleIJiiiiEEENS1_10collective13CollectiveMmaINS1_34MainloopSm90TmaGmmaWarpSpecializedILi2ENS5_IJNS4_1CILi1EEESB_SB_EEENS1_35KernelTmaWarpSpecializedCooperativeEEENS5_IJNSA_ILi256EEESF_NSA_ILi128EEEEEENS_10bfloat16_tENS5_IJlSB_lEEESI_SJ_NS4_8TiledMMAINS4_8MMA_AtomIJNS4_4SM904GMMA28MMA_64x256x16_F32BF16BF16_SSILNSN_5MajorE0ELSP_0ELNSN_7ScaleInE1ELSQ_1EEEEEENS4_6LayoutINS5_IJNSA_ILi2EEESB_SB_EEENS5_IJSB_NSA_ILi0EEESW_EEEEENS5_IJNS4_10UnderscoreESZ_SZ_EEEEENS4_13SM90_TMA_LOADENS4_14ComposedLayoutINS4_7SwizzleILi3ELi4ELi3EEENS4_18smem_ptr_flag_bitsILi16EEENST_INS5_IJNSA_ILi8EEENSA_ILi64EEEEEENS5_IJS19_SB_EEEEEEEvNS4_8identityES12_S1D_vS1E_EENS_8epilogue10collective6detail29Sm90TmaWarpSpecializedAdapterINS1H_15DefaultEpilogueISI_SJ_SJ_NS1G_6thread17LinearCombinationISI_Li1EffLNS1L_9ScaleType4KindE0ELNS_15FloatRoundStyleE2ESI_EENS1_15EpilogueDefaultEEEEEvvEEEEvNT_6ParamsE --------------------------
	.section	.text._ZN7cutlass13device_kernelINS_4gemm6kernel13GemmUniversalIN4cute5tupleIJiiiiEEENS1_10collective13CollectiveMmaINS1_34MainloopSm90TmaGmmaWarpSpecializedILi2ENS5_IJNS4_1CILi1EEESB_SB_EEENS1_35KernelTmaWarpSpecializedCooperativeEEENS5_IJNSA_ILi256EEESF_NSA_ILi128EEEEEENS_10bfloat16_tENS5_IJlSB_lEEESI_SJ_NS4_8TiledMMAINS4_8MMA_AtomIJNS4_4SM904GMMA28MMA_64x256x16_F32BF16BF16_SSILNSN_5MajorE0ELSP_0ELNSN_7ScaleInE1ELSQ_1EEEEEENS4_6LayoutINS5_IJNSA_ILi2EEESB_SB_EEENS5_IJSB_NSA_ILi0EEESW_EEEEENS5_IJNS4_10UnderscoreESZ_SZ_EEEEENS4_13SM90_TMA_LOADENS4_14ComposedLayoutINS4_7SwizzleILi3ELi4ELi3EEENS4_18smem_ptr_flag_bitsILi16EEENST_INS5_IJNSA_ILi8EEENSA_ILi64EEEEEENS5_IJS19_SB_EEEEEEEvNS4_8identityES12_S1D_vS1E_EENS_8epilogue10collective6detail29Sm90TmaWarpSpecializedAdapterINS1H_15DefaultEpilogueISI_SJ_SJ_NS1G_6thread17LinearCombinationISI_Li1EffLNS1L_9ScaleType4KindE0ELNS_15FloatRoundStyleE2ESI_EENS1_15EpilogueDefaultEEEEEvvEEEEvNT_6ParamsE,"ax",@progbits
	.align	128
.text._ZN7cutlass13device_kernelINS_4gemm6kernel13GemmUniversalIN4cute5tupleIJiiiiEEENS1_10collective13CollectiveMmaINS1_34MainloopSm90TmaGmmaWarpSpecializedILi2ENS5_IJNS4_1CILi1EEESB_SB_EEENS1_35KernelTmaWarpSpecializedCooperativeEEENS5_IJNSA_ILi256EEESF_NSA_ILi128EEEEEENS_10bfloat16_tENS5_IJlSB_lEEESI_SJ_NS4_8TiledMMAINS4_8MMA_AtomIJNS4_4SM904GMMA28MMA_64x256x16_F32BF16BF16_SSILNSN_5MajorE0ELSP_0ELNSN_7ScaleInE1ELSQ_1EEEEEENS4_6LayoutINS5_IJNSA_ILi2EEESB_SB_EEENS5_IJSB_NSA_ILi0EEESW_EEEEENS5_IJNS4_10UnderscoreESZ_SZ_EEEEENS4_13SM90_TMA_LOADENS4_14ComposedLayoutINS4_7SwizzleILi3ELi4ELi3EEENS4_18smem_ptr_flag_bitsILi16EEENST_INS5_IJNSA_ILi8EEENSA_ILi64EEEEEENS5_IJS19_SB_EEEEEEEvNS4_8identityES12_S1D_vS1E_EENS_8epilogue10collective6detail29Sm90TmaWarpSpecializedAdapterINS1H_15DefaultEpilogueISI_SJ_SJ_NS1G_6thread17LinearCombinationISI_Li1EffLNS1L_9ScaleType4KindE0ELNS_15FloatRoundStyleE2ESI_EENS1_15EpilogueDefaultEEEEEvvEEEEvNT_6ParamsE:
        .type           _ZN7cutlass13device_kernelINS_4gemm6kernel13GemmUniversalIN4cute5tupleIJiiiiEEENS1_10collective13CollectiveMmaINS1_34MainloopSm90TmaGmmaWarpSpecializedILi2ENS5_IJNS4_1CILi1EEESB_SB_EEENS1_35KernelTmaWarpSpecializedCooperativeEEENS5_IJNSA_ILi256EEESF_NSA_ILi128EEEEEENS_10bfloat16_tENS5_IJlSB_lEEESI_SJ_NS4_8TiledMMAINS4_8MMA_AtomIJNS4_4SM904GMMA28MMA_64x256x16_F32BF16BF16_SSILNSN_5MajorE0ELSP_0ELNSN_7ScaleInE1ELSQ_1EEEEEENS4_6LayoutINS5_IJNSA_ILi2EEESB_SB_EEENS5_IJSB_NSA_ILi0EEESW_EEEEENS5_IJNS4_10UnderscoreESZ_SZ_EEEEENS4_13SM90_TMA_LOADENS4_14ComposedLayoutINS4_7SwizzleILi3ELi4ELi3EEENS4_18smem_ptr_flag_bitsILi16EEENST_INS5_IJNSA_ILi8EEENSA_ILi64EEEEEENS5_IJS19_SB_EEEEEEEvNS4_8identityES12_S1D_vS1E_EENS_8epilogue10collective6detail29Sm90TmaWarpSpecializedAdapterINS1H_15DefaultEpilogueISI_SJ_SJ_NS1G_6thread17LinearCombinationISI_Li1EffLNS1L_9ScaleType4KindE0ELNS_15FloatRoundStyleE2ESI_EENS1_15EpilogueDefaultEEEEEvvEEEEvNT_6ParamsE,@function
        .size           _ZN7cutlass13device_kernelINS_4gemm6kernel13GemmUniversalIN4cute5tupleIJiiiiEEENS1_10collective13CollectiveMmaINS1_34MainloopSm90TmaGmmaWarpSpecializedILi2ENS5_IJNS4_1CILi1EEESB_SB_EEENS1_35KernelTmaWarpSpecializedCooperativeEEENS5_IJNSA_ILi256EEESF_NSA_ILi128EEEEEENS_10bfloat16_tENS5_IJlSB_lEEESI_SJ_NS4_8TiledMMAINS4_8MMA_AtomIJNS4_4SM904GMMA28MMA_64x256x16_F32BF16BF16_SSILNSN_5MajorE0ELSP_0ELNSN_7ScaleInE1ELSQ_1EEEEEENS4_6LayoutINS5_IJNSA_ILi2EEESB_SB_EEENS5_IJSB_NSA_ILi0EEESW_EEEEENS5_IJNS4_10UnderscoreESZ_SZ_EEEEENS4_13SM90_TMA_LOADENS4_14ComposedLayoutINS4_7SwizzleILi3ELi4ELi3EEENS4_18smem_ptr_flag_bitsILi16EEENST_INS5_IJNSA_ILi8EEENSA_ILi64EEEEEENS5_IJS19_SB_EEEEEEEvNS4_8identityES12_S1D_vS1E_EENS_8epilogue10collective6detail29Sm90TmaWarpSpecializedAdapterINS1H_15DefaultEpilogueISI_SJ_SJ_NS1G_6thread17LinearCombinationISI_Li1EffLNS1L_9ScaleType4KindE0ELNS_15FloatRoundStyleE2ESI_EENS1_15EpilogueDefaultEEEEEvvEEEEvNT_6ParamsE,(.L_x_572 - _ZN7cutlass13device_kernelINS_4gemm6kernel13GemmUniversalIN4cute5tupleIJiiiiEEENS1_10collective13CollectiveMmaINS1_34MainloopSm90TmaGmmaWarpSpecializedILi2ENS5_IJNS4_1CILi1EEESB_SB_EEENS1_35KernelTmaWarpSpecializedCooperativeEEENS5_IJNSA_ILi256EEESF_NSA_ILi128EEEEEENS_10bfloat16_tENS5_IJlSB_lEEESI_SJ_NS4_8TiledMMAINS4_8MMA_AtomIJNS4_4SM904GMMA28MMA_64x256x16_F32BF16BF16_SSILNSN_5MajorE0ELSP_0ELNSN_7ScaleInE1ELSQ_1EEEEEENS4_6LayoutINS5_IJNSA_ILi2EEESB_SB_EEENS5_IJSB_NSA_ILi0EEESW_EEEEENS5_IJNS4_10UnderscoreESZ_SZ_EEEEENS4_13SM90_TMA_LOADENS4_14ComposedLayoutINS4_7SwizzleILi3ELi4ELi3EEENS4_18smem_ptr_flag_bitsILi16EEENST_INS5_IJNSA_ILi8EEENSA_ILi64EEEEEENS5_IJS19_SB_EEEEEEEvNS4_8identityES12_S1D_vS1E_EENS_8epilogue10collective6detail29Sm90TmaWarpSpecializedAdapterINS1H_15DefaultEpilogueISI_SJ_SJ_NS1G_6thread17LinearCombinationISI_Li1EffLNS1L_9ScaleType4KindE0ELNS_15FloatRoundStyleE2ESI_EENS1_15EpilogueDefaultEEEEEvvEEEEvNT_6ParamsE)
        .other          _ZN7cutlass13device_kernelINS_4gemm6kernel13GemmUniversalIN4cute5tupleIJiiiiEEENS1_10collective13CollectiveMmaINS1_34MainloopSm90TmaGmmaWarpSpecializedILi2ENS5_IJNS4_1CILi1EEESB_SB_EEENS1_35KernelTmaWarpSpecializedCooperativeEEENS5_IJNSA_ILi256EEESF_NSA_ILi128EEEEEENS_10bfloat16_tENS5_IJlSB_lEEESI_SJ_NS4_8TiledMMAINS4_8MMA_AtomIJNS4_4SM904GMMA28MMA_64x256x16_F32BF16BF16_SSILNSN_5MajorE0ELSP_0ELNSN_7ScaleInE1ELSQ_1EEEEEENS4_6LayoutINS5_IJNSA_ILi2EEESB_SB_EEENS5_IJSB_NSA_ILi0EEESW_EEEEENS5_IJNS4_10UnderscoreESZ_SZ_EEEEENS4_13SM90_TMA_LOADENS4_14ComposedLayoutINS4_7SwizzleILi3ELi4ELi3EEENS4_18smem_ptr_flag_bitsILi16EEENST_INS5_IJNSA_ILi8EEENSA_ILi64EEEEEENS5_IJS19_SB_EEEEEEEvNS4_8identityES12_S1D_vS1E_EENS_8epilogue10collective6detail29Sm90TmaWarpSpecializedAdapterINS1H_15DefaultEpilogueISI_SJ_SJ_NS1G_6thread17LinearCombinationISI_Li1EffLNS1L_9ScaleType4KindE0ELNS_15FloatRoundStyleE2ESI_EENS1_15EpilogueDefaultEEEEEvvEEEEvNT_6ParamsE,@"STO_CUDA_ENTRY STV_DEFAULT"
_ZN7cutlass13device_kernelINS_4gemm6kernel13GemmUniversalIN4cute5tupleIJiiiiEEENS1_10collective13CollectiveMmaINS1_34MainloopSm90TmaGmmaWarpSpecializedILi2ENS5_IJNS4_1CILi1EEESB_SB_EEENS1_35KernelTmaWarpSpecializedCooperativeEEENS5_IJNSA_ILi256EEESF_NSA_ILi128EEEEEENS_10bfloat16_tENS5_IJlSB_lEEESI_SJ_NS4_8TiledMMAINS4_8MMA_AtomIJNS4_4SM904GMMA28MMA_64x256x16_F32BF16BF16_SSILNSN_5MajorE0ELSP_0ELNSN_7ScaleInE1ELSQ_1EEEEEENS4_6LayoutINS5_IJNSA_ILi2EEESB_SB_EEENS5_IJSB_NSA_ILi0EEESW_EEEEENS5_IJNS4_10UnderscoreESZ_SZ_EEEEENS4_13SM90_TMA_LOADENS4_14ComposedLayoutINS4_7SwizzleILi3ELi4ELi3EEENS4_18smem_ptr_flag_bitsILi16EEENST_INS5_IJNSA_ILi8EEENSA_ILi64EEEEEENS5_IJS19_SB_EEEEEEEvNS4_8identityES12_S1D_vS1E_EENS_8epilogue10collective6detail29Sm90TmaWarpSpecializedAdapterINS1H_15DefaultEpilogueISI_SJ_SJ_NS1G_6thread17LinearCombinationISI_Li1EffLNS1L_9ScaleType4KindE0ELNS_15FloatRoundStyleE2ESI_EENS1_15EpilogueDefaultEEEEEvvEEEEvNT_6ParamsE:
[----:B------:R-:W0:Y:S02]  /*0000*/  LDC R1, c[0x0][0x28] ;  /* 0x00000a00ff017b82 */ /* 0x000e240000000800 */
[----:B0-----:R-:W-:Y:S01]  /*0010*/  VIADD R1, R1, 0xfffff310 ;  /* 0xfffff31001017836 */ /* 0x001fe20000000000 */
[----:B------:R-:W0:Y:S01]  /*0020*/  S2R R2, SR_TID.X ;  /* 0x0000000000027919 */ /* 0x000e220000002100 */
[----:B------:R-:W-:Y:S01]  /*0030*/  ELECT P0, URZ, PT ;  /* 0x00000000003f782f */ /* 0x000fe20003800000 */
[----:B------:R-:W-:Y:S01]  /*0040*/  BSSY B0, `(.L_x_0) ;  /* 0x0000015000007945 */ /* 0x000fe20003800000 */
[--C-:B0-----:R-:W-:Y:S02]  /*0050*/  SHF.R.U32.HI R0, RZ, 0x5, R2.reuse ;  /* 0x00000005ff007819 */ /* 0x101fe40000011602 */
[----:B------:R-:W-:-:S03]  /*0060*/  SHF.R.U32.HI R160, RZ, 0x7, R2 ;  /* 0x00000007ffa07819 */ /* 0x000fc60000011602 */
[----:B------:R-:W0:Y:S04]  /*0070*/  SHFL.IDX PT, R3, R0, RZ, 0x1f ;  /* 0x00001fff00037589 */ /* 0x000e2800000e0000 */
[----:B------:R-:W1:Y:S01]  /*0080*/  SHFL.IDX PT, R2, R160, RZ, 0x1f ;  /* 0x00001fffa0027589 */ /* 0x000e6200000e0000 */
[----:B0-----:R-:W-:Y:S02]  /*0090*/  R2UR UR10, R3 ;  /* 0x00000000030a72ca */ /* 0x001fe400000e0000 */
[----:B-1----:R-:W-:-:S11]  /*00a0*/  R2UR UR5, R2 ;  /* 0x00000000020572ca */ /* 0x002fd600000e0000 */
[----:B------:R-:W-:Y:S02]  /*00b0*/  USHF.R.S32.HI UR4, URZ, 0x1f, UR10 ;  /* 0x0000001f3f047899 */ /* 0x000fe4000801140a */
[----:B------:R-:W-:Y:S02]  /*00c0*/  ISETP.NE.OR P0, PT, RZ, UR10, !P0 ;  /* 0x0000000aff007c0c */ /* 0x000fe4000c705670 */
[----:B------:R-:W-:-:S04]  /*00d0*/  ULEA.HI UR4, UR4, UR10, URZ, 0x2 ;  /* 0x0000000a04047291 */ /* 0x000fc8000f8f103f */
[----:B------:R-:W-:-:S04]  /*00e0*/  ULOP3.LUT UR4, UR4, 0xfffffffc, URZ, 0xc0, !UPT ;  /* 0xfffffffc04047892 */ /* 0x000fc8000f8ec03f */
[----:B------:R-:W-:-:S03]  /*00f0*/  UIADD3 UR10, UR10, -UR4, URZ ;  /* 0x800000040a0a7290 */ /* 0x000fc6000fffe03f */
[----:B------:R-:W-:Y:S09]  /*0100*/  @P0 BRA `(.L_x_1) ;  /* 0x0000000000200947 */ /* 0x000ff20003800000 */
[----:B------:R-:W-:Y:S02]  /*0110*/  ULDC.64 UR6, c[0x0][0x198] ;  /* 0x0000660000067ab9 */ /* 0x000fe40000000a00 */
[----:B------:R-:W-:Y:S02]  /*0120*/  UIADD3 UR8, UP0, UR6, 0xf0, URZ ;  /* 0x000000f006087890 */ /* 0x000fe4000ff1e03f */
[----:B------:R-:W-:Y:S02]  /*0130*/  UIADD3 UR6, UP1, UR6, 0x1f0, URZ ;  /* 0x000001f006067890 */ /* 0x000fe4000ff3e03f */
[----:B------:R-:W-:Y:S02]  /*0140*/  UIADD3.X UR9, URZ, UR7, URZ, UP0, !UPT ;  /* 0x000000073f097290 */ /* 0x000fe400087fe43f */
[----:B------:R-:W-:-:S07]  /*0150*/  UIADD3.X UR7, URZ, UR7, URZ, UP1, !UPT ;  /* 0x000000073f077290 */ /* 0x000fce0008ffe43f */
[----:B------:R0:W-:Y:S02]  /*0160*/  UTMACCTL.PF [UR8] ;  /* 0x00000000080079b9 */ /* 0x0001e40008040000 */
[----:B------:R0:W-:Y:S02]  /*0170*/  UTMACCTL.PF [UR6] ;  /* 0x00000000060079b9 */ /* 0x0001e40008040000 */
[----:B0-----:R-:W-:Y:S01]  /*0180*/  NOP ;  /* 0x0000000000007918 */ /* 0x001fe20000000000 */
.L_x_1:
[----:B------:R-:W-:Y:S05]  /*0190*/  BSYNC B0 ;  /* 0x0000000000007941 */ /* 0x000fea0003800000 */
.L_x_0:
[----:B------:R-:W0:Y:S01]  /*01a0*/  SHFL.IDX PT, R2, R0, RZ, 0x1f ;  /* 0x00001fff00027589 */ /* 0x000e2200000e0000 */
[----:B------:R-:W-:Y:S01]  /*01b0*/  UISETP.NE.AND UP0, UPT, UR10, 0x3, UPT ;  /* 0x000000030a00788c */ /* 0x000fe2000bf05270 */
[----:B------:R-:W-:Y:S01]  /*01c0*/  ISETP.NE.AND P1, PT, RZ, UR5, PT ;  /* 0x00000005ff007c0c */ /* 0x000fe2000bf25270 */
[----:B------:R-:W-:Y:S02]  /*01d0*/  UIADD3 UR18, UR5, -0x1, URZ ;  /* 0xffffffff05127890 */ /* 0x000fe4000fffe03f */
[----:B------:R-:W-:Y:S02]  /*01e0*/  UISETP.EQ.OR UP0, UPT, UR10, URZ, !UP0 ;  /* 0x0000003f0a00728c */ /* 0x000fe4000c702670 */
[----:B------:R-:W-:Y:S02]  /*01f0*/  UISETP.GE.U32.AND UP1, UPT, UR18, 0x2, UPT ;  /* 0x000000021200788c */ /* 0x000fe4000bf26070 */
[----:B------:R-:W-:-:S04]  /*0200*/  UISETP.EQ.AND UP0, UPT, UR5, URZ, UP0 ;  /* 0x0000003f0500728c */ /* 0x000fc80008702270 */
[----:B------:R-:W-:-:S04]  /*0210*/  USEL UR38, URZ, 0x1, !UP0 ;  /* 0x000000013f267887 */ /* 0x000fc8000c000000 */
[----:B------:R-:W-:Y:S01]  /*0220*/  USEL UR38, UR38, 0x2, UP1 ;  /* 0x0000000226267887 */ /* 0x000fe20008800000 */
[----:B0-----:R-:W-:-:S13]  /*0230*/  ISETP.NE.AND P0, PT, R2, RZ, PT ;  /* 0x000000ff0200720c */ /* 0x001fda0003f05270 */
[----:B------:R-:W-:Y:S05]  /*0240*/  @P0 BRA `(.L_x_2) ;  /* 0x0000000000480947 */ /* 0x000fea0003800000 */
[----:B------:R-:W0:Y:S01]  /*0250*/  S2UR UR8, SR_CgaCtaId ;  /* 0x00000000000879c3 */ /* 0x000e220000008800 */
[----:B------:R-:W-:Y:S01]  /*0260*/  UMOV UR4, 0x400 ;  /* 0x0000040000047882 */ /* 0x000fe20000000000 */
[----:B------:R-:W-:Y:S01]  /*0270*/  UMOV UR5, 0x1 ;  /* 0x0000000100057882 */ /* 0x000fe20000000000 */
[----:B------:R-:W-:Y:S01]  /*0280*/  UMOV UR6, 0x100 ;  /* 0x0000010000067882 */ /* 0x000fe20000000000 */
[----:B------:R-:W-:Y:S01]  /*0290*/  ELECT P0, URZ, PT ;  /* 0x00000000003f782f */ /* 0x000fe20003800000 */
[----:B------:R-:W-:-:S04]  /*02a0*/  UIADD3 UR6, -UR6, 0x100000, URZ ;  /* 0x0010000006067890 */ /* 0x000fc8000fffe13f */
[----:B------:R-:W-:Y:S02]  /*02b0*/  USHF.L.U32 UR7, UR6, 0xb, URZ ;  /* 0x0000000b06077899 */ /* 0x000fe4000800063f */
[----:B------:R-:W-:Y:S02]  /*02c0*/  USHF.L.U32 UR6, UR6, 0x1, URZ ;  /* 0x0000000106067899 */ /* 0x000fe4000800063f */
[----:B0-----:R-:W-:Y:S02]  /*02d0*/  ULEA UR8, UR8, UR4, 0x18 ;  /* 0x0000000408087291 */ /* 0x001fe4000f8ec03f */
[----:B------:R-:W-:-:S04]  /*02e0*/  UIADD3 UR4, -UR5, 0x100000, URZ ;  /* 0x0010000005047890 */ /* 0x000fc8000fffe13f */
[----:B------:R-:W-:Y:S02]  /*02f0*/  USHF.L.U32 UR5, UR4, 0xb, URZ ;  /* 0x0000000b04057899 */ /* 0x000fe4000800063f */
[----:B------:R-:W-:Y:S01]  /*0300*/  USHF.L.U32 UR4, UR4, 0x1, URZ ;  /* 0x0000000104047899 */ /* 0x000fe2000800063f */
[----:B------:R-:W0:Y:S11]  /*0310*/  FENCE.VIEW.ASYNC.S ;  /* 0x00000000000073c6 */ /* 0x000e360000000000 */
[----:B0-----:R0:W1:Y:S01]  /*0320*/  SYNCS.EXCH.64 URZ, [UR8], UR4 ;  /* 0x00000004083f75b2 */ /* 0x0010620008000100 */
[----:B------:R0:W2:Y:S01]  /*0330*/  SYNCS.EXCH.64 URZ, [UR8+0x10], UR6 ;  /* 0x00001006083f75b2 */ /* 0x0000a20008000100 */
[----:B------:R0:W3:Y:S01]  /*0340*/  SYNCS.EXCH.64 URZ, [UR8+0x8], UR4 ;  /* 0x00000804083f75b2 */ /* 0x0000e20008000100 */
[----:B------:R0:W4:Y:S01]  /*0350*/  SYNCS.EXCH.64 URZ, [UR8+0x18], UR6 ;  /* 0x00001806083f75b2 */ /* 0x0001220008000100 */
[----:B------:R-:W-:Y:S01]  /*0360*/  NOP ;  /* 0x0000000000007918 */ /* 0x000fe20000000000 */
.L_x_2:
[----:B------:R-:W5:Y:S01]  /*0370*/  SHFL.IDX PT, R0, R0, RZ, 0x1f ;  /* 0x00001fff00007589 */ /* 0x000f6200000e0000 */
[----:B------:R-:W-:Y:S01]  /*0380*/  ELECT P0, URZ, PT ;  /* 0x00000000003f782f */ /* 0x000fe20003800000 */
[----:B------:R-:W1:Y:S01]  /*0390*/  S2UR UR17, SR_CTAID.Y ;  /* 0x00000000001179c3 */ /* 0x000e620000002600 */
[----:B0-----:R-:W-:Y:S01]  /*03a0*/  ULDC UR5, c[0x0][0x65c] ;  /* 0x0001970000057ab9 */ /* 0x001fe20000000800 */
[----:B------:R-:W-:Y:S01]  /*03b0*/  UMOV UR12, 0x20 ;  /* 0x00000020000c7882 */ /* 0x000fe20000000000 */
[----:B------:R-:W-:Y:S01]  /*03c0*/  UISETP.NE.AND UP2, UPT, UR5, 0x1, UPT ;  /* 0x000000010500788c */ /* 0x000fe2000bf45270 */
[----:B------:R-:W-:Y:S01]  /*03d0*/  NOP ;  /* 0x0000000000007918 */ /* 0x000fe20000000000 */
[----:B------:R-:W-:Y:S02]  /*03e0*/  NOP ;  /* 0x0000000000007918 */ /* 0x000fe40000000000 */
[----:B------:R-:W-:Y:S01]  /*03f0*/  UP2UR UR39, UPR, URZ, 0x4 ;  /* 0x000000043f277883 */ /* 0x000fe20008000000 */
[----:B------:R-:W0:Y:S01]  /*0400*/  S2UR UR4, SR_CTAID.X ;  /* 0x00000000000479c3 */ /* 0x000e220000002500 */
[----:B------:R-:W-:-:S02]  /*0410*/  PLOP3.LUT P2, PT, PT, PT, UP2, 0x80, 0x0 ;  /* 0x000000000000781c */ /* 0x000fc40003f4f028 */
[----:B------:R-:W-:Y:S02]  /*0420*/  PLOP3.LUT P4, PT, PT, PT, UP2, 0x80, 0x0 ;  /* 0x000000000000781c */ /* 0x000fe40003f8f028 */
[----:B------:R-:W-:Y:S01]  /*0430*/  PLOP3.LUT P3, PT, PT, PT, UP2, 0x80, 0x0 ;  /* 0x000000000000781c */ /* 0x000fe20003f6f028 */
[----:B------:R-:W-:Y:S01]  /*0440*/  @UP2 ULDC UR14, c[0x0][0x10] ;  /* 0x00000400000e2ab9 */ /* 0x000fe20000000800 */
[----:B------:R-:W-:Y:S01]  /*0450*/  @UP2 UMOV UR9, URZ ;  /* 0x0000003f00092c82 */ /* 0x000fe20008000000 */
[----:B------:R-:W-:Y:S01]  /*0460*/  @!UP2 ULDC UR11, c[0x0][0xc] ;  /* 0x00000300000baab9 */ /* 0x000fe20000000800 */
[----:B-----5:R-:W-:Y:S01]  /*0470*/  ISETP.NE.OR P0, PT, R0, RZ, !P0 ;  /* 0x000000ff0000720c */ /* 0x020fe20004705670 */
[----:B-1----:R-:W-:Y:S02]  /*0480*/  @UP2 UMOV UR7, UR17 ;  /* 0x0000001100072c82 */ /* 0x002fe40008000000 */
[----:B------:R-:W-:Y:S01]  /*0490*/  @UP2 UMOV UR8, UR7 ;  /* 0x0000000700082c82 */ /* 0x000fe20008000000 */
[----:B------:R-:W-:Y:S01]  /*04a0*/  @!UP2 UMOV UR7, UR17 ;  /* 0x000000110007ac82 */ /* 0x000fe20008000000 */
[----:B0-----:R-:W-:-:S08]  /*04b0*/  @UP2 UIMAD.WIDE.U32 UR14, UR4, UR14, UR8 ;  /* 0x0000000e040e22a5 */ /* 0x001fd0000f8e0008 */
[----:B------:R-:W-:Y:S01]  /*04c0*/  VOTEU.ALL UP0, P0 ;  /* 0x00000000003f7886 */ /* 0x000fe20000000000 */
[----:B------:R-:W-:Y:S01]  /*04d0*/  VOTEU.ALL UP1, P0 ;  /* 0x00000000003f7886 */ /* 0x000fe20000020000 */
[----:B------:R-:W-:-:S03]  /*04e0*/  IMAD.U32 R2, RZ, RZ, UR14 ;  /* 0x0000000eff027e24 */ /* 0x000fc6000f8e00ff */
[----:B------:R-:W0:Y:S01]  /*04f0*/  @!UP0 S2UR UR6, SR_CgaCtaId ;  /* 0x00000000000689c3 */ /* 0x000e220000008800 */
[----:B------:R-:W-:Y:S01]  /*0500*/  @!UP0 UMOV UR5, 0x400 ;  /* 0x0000040000058882 */ /* 0x000fe20000000000 */
[----:B------:R-:W-:-:S04]  /*0510*/  @!UP0 UIADD3 UR12, -UR12, 0x100000, URZ ;  /* 0x001000000c0c8890 */ /* 0x000fc8000fffe13f */
[----:B------:R-:W-:Y:S02]  /*0520*/  @!UP0 USHF.L.U32 UR13, UR12, 0xb, URZ ;  /* 0x0000000b0c0d8899 */ /* 0x000fe4000800063f */
[----:B------:R-:W-:Y:S01]  /*0530*/  @!UP0 USHF.L.U32 UR12, UR12, 0x1, URZ ;  /* 0x000000010c0c8899 */ /* 0x000fe2000800063f */
[----:B------:R-:W-:Y:S01]  /*0540*/  IMAD.U32 R3, RZ, RZ, UR15 ;  /* 0x0000000fff037e24 */ /* 0x000fe2000f8e00ff */
[----:B0-----:R-:W-:Y:S01]  /*0550*/  @!UP0 ULEA UR16, UR6, UR5, 0x18 ;  /* 0x0000000506108291 */ /* 0x001fe2000f8ec03f */
[----:B------:R-:W-:Y:S01]  /*0560*/  VOTEU.ALL UP0, P0 ;  /* 0x00000000003f7886 */ /* 0x000fe20000000000 */
[----:B------:R-:W-:Y:S01]  /*0570*/  PLOP3.LUT P0, PT, PT, PT, UP2, 0x80, 0x0 ;  /* 0x000000000000781c */ /* 0x000fe20003f0f028 */
[----:B------:R-:W-:Y:S01]  /*0580*/  UMOV UR5, URZ ;  /* 0x0000003f00057c82 */ /* 0x000fe20008000000 */
[----:B------:R-:W-:Y:S01]  /*0590*/  @UP2 UMOV UR6, URZ ;  /* 0x0000003f00062c82 */ /* 0x000fe20008000000 */
[----:B------:R-:W-:Y:S02]  /*05a0*/  @!UP2 UIMAD.WIDE.U32 UR8, UR11, UR7, UR4 ;  /* 0x000000070b08a2a5 */ /* 0x000fe4000f8e0004 */
[----:B------:R-:W-:-:S04]  /*05b0*/  @UP2 UIADD3 UR6, UR15, UR6, URZ ;  /* 0x000000060f062290 */ /* 0x000fc8000fffe03f */
[----:B------:R-:W-:Y:S01]  /*05c0*/  IMAD.U32 R5, RZ, RZ, UR9 ;  /* 0x00000009ff057e24 */ /* 0x000fe2000f8e00ff */
[----:B------:R-:W0:Y:S02]  /*05d0*/  FENCE.VIEW.ASYNC.S ;  /* 0x00000000000073c6 */ /* 0x000e240000000000 */
[----:B0-----:R0:W2:Y:S01]  /*05e0*/  @!UP0 SYNCS.EXCH.64 URZ, [UR16+0x30], UR12 ;  /* 0x0000300c103f85b2 */ /* 0x0010a20008000100 */
[----:B------:R-:W-:Y:S01]  /*05f0*/  @P2 IMAD.U32 R6, RZ, RZ, UR6 ;  /* 0x00000006ff062e24 */ /* 0x000fe2000f8e00ff */
[----:B------:R-:W-:Y:S01]  /*0600*/  MOV R4, UR8 ;  /* 0x0000000800047c02 */ /* 0x000fe20008000f00 */
[----:B------:R-:W-:Y:S01]  /*0610*/  @!P4 IMAD.MOV.U32 R6, RZ, RZ, R5 ;  /* 0x000000ffff06c224 */ /* 0x000fe200078e0005 */
[----:B------:R-:W-:Y:S01]  /*0620*/  @P0 MOV R7, R2 ;  /* 0x0000000200070202 */ /* 0x000fe20000000f00 */
[----:B------:R-:W-:Y:S02]  /*0630*/  IMAD.U32 R2, RZ, RZ, UR8 ;  /* 0x00000008ff027e24 */ /* 0x000fe4000f8e00ff */
[----:B------:R-:W-:Y:S01]  /*0640*/  IMAD.U32 R3, RZ, RZ, UR9 ;  /* 0x00000009ff037e24 */ /* 0x000fe2000f8e00ff */
[----:B------:R0:W-:Y:S01]  /*0650*/  STL [R1+0x200], R6 ;  /* 0x0002000601007387 */ /* 0x0001e20000100800 */
[----:B------:R-:W-:-:S05]  /*0660*/  @!P3 IMAD.MOV.U32 R7, RZ, RZ, R2 ;  /* 0x000000ffff07b224 */ /* 0x000fca00078e0002 */
[----:B------:R0:W-:Y:S01]  /*0670*/  STL [R1+0x204], R7 ;  /* 0x0002040701007387 */ /* 0x0001e20000100800 */
[----:B------:R0:W2:Y:S01]  /*0680*/  @!UP1 SYNCS.EXCH.64 URZ, [UR16+0x38], UR12 ;  /* 0x0000380c103f95b2 */ /* 0x0000a20008000100 */
[----:B------:R-:W-:Y:S01]  /*0690*/  NOP ;  /* 0x0000000000007918 */ /* 0x000fe20000000000 */
[----:B--234-:R-:W-:Y:S06]  /*06a0*/  BAR.SYNC.DEFER_BLOCKING 0x0 ;  /* 0x0000000000007b1d */ /* 0x01cfec0000010000 */
[----:B------:R-:W-:Y:S05]  /*06b0*/  @!P1 BRA `(.L_x_3) ;  /* 0x0000021400f89947 */ /* 0x000fea0003800000 */
[----:B------:R-:W-:-:S06]  /*06c0*/  UISETP.GT.U32.AND UP0, UPT, UR18, 0x1, UPT ;  /* 0x000000011200788c */ /* 0x000fcc000bf04070 */
[----:B------:R-:W-:-:S13]  /*06d0*/  PLOP3.LUT P0, PT, PT, PT, UP0, 0x80, 0x0 ;  /* 0x000000000000781c */ /* 0x000fda0003f0f008 */
[----:B0-----:R-:W-:Y:S05]  /*06e0*/  @P0 EXIT ;  /* 0x000000000000094d */ /* 0x001fea0003800000 */
[----:B------:R-:W-:Y:S01]  /*06f0*/  ULDC.64 UR8, c[0x0][0x650] ;  /* 0x0001940000087ab9 */ /* 0x000fe20000000a00 */
[----:B------:R-:W-:Y:S01]  /*0700*/  UMOV UR40, 0xffffffff ;  /* 0xffffffff00287882 */ /* 0x000fe20000000000 */
[----:B------:R-:W-:Y:S01]  /*0710*/  ISETP.GE.U32.AND P0, PT, R7, UR8, PT ;  /* 0x0000000807007c0c */ /* 0x000fe2000bf06070 */
[----:B------:R-:W-:Y:S01]  /*0720*/  UMOV UR41, 0xffffffff ;  /* 0xffffffff00297882 */ /* 0x000fe20000000000 */
[----:B------:R-:W-:Y:S01]  /*0730*/  UMOV UR42, 0xffffffff ;  /* 0xffffffff002a7882 */ /* 0x000fe20000000000 */
[----:B------:R-:W-:Y:S02]  /*0740*/  PRMT R0, RZ, 0x7610, R0 ;  /* 0x00007610ff007816 */ /* 0x000fe40000000000 */
[----:B------:R-:W-:-:S13]  /*0750*/  ISETP.GE.U32.AND.EX P0, PT, R6, UR9, PT, P0 ;  /* 0x0000000906007c0c */ /* 0x000fda000bf06100 */
[----:B------:R-:W-:Y:S05]  /*0760*/  @P0 BRA `(.L_x_4) ;  /* 0x0000000400800947 */ /* 0x000fea0003800000 */
[----:B------:R-:W-:Y:S01]  /*0770*/  I2FP.F32.U32 R0, UR4 ;  /* 0x0000000400007c45 */ /* 0x000fe20008201000 */
[----:B------:R-:W-:Y:S01]  /*0780*/  ULDC.64 UR16, c[0x0][0x628] ;  /* 0x00018a0000107ab9 */ /* 0x000fe20000000a00 */
[----:B------:R-:W-:Y:S01]  /*0790*/  ULDC UR6, c[0x0][0x150] ;  /* 0x0000540000067ab9 */ /* 0x000fe20000000800 */
[----:B------:R-:W-:Y:S01]  /*07a0*/  ISETP.NE.U32.AND P0, PT, RZ, UR16, PT ;  /* 0x00000010ff007c0c */ /* 0x000fe2000bf05070 */
[----:B------:R-:W-:Y:S01]  /*07b0*/  ULDC UR15, c[0x0][0x630] ;  /* 0x00018c00000f7ab9 */ /* 0x000fe20000000800 */
[----:B------:R-:W-:Y:S01]  /*07c0*/  FMUL R0, R0, UR6 ;  /* 0x0000000600007c20 */ /* 0x000fe20008400000 */
[----:B------:R-:W-:Y:S01]  /*07d0*/  R2UR UR18, R7 ;  /* 0x00000000071272ca */ /* 0x000fe200000e0000 */
[----:B------:R-:W-:Y:S01]  /*07e0*/  ULDC UR20, c[0x0][0x154] ;  /* 0x0000550000147ab9 */ /* 0x000fe20000000800 */
[----:B------:R-:W-:Y:S01]  /*07f0*/  ISETP.NE.AND.EX P0, PT, RZ, UR17, PT, P0 ;  /* 0x00000011ff007c0c */ /* 0x000fe2000bf05300 */
[----:B------:R0:W1:Y:S01]  /*0800*/  F2I.U32.TRUNC.NTZ R2, R0 ;  /* 0x0000000000027305 */ /* 0x000062000020f000 */
[----:B------:R-:W-:-:S02]  /*0810*/  R2UR UR19, R6 ;  /* 0x00000000061372ca */ /* 0x000fc400000e0000 */
[----:B------:R-:W-:Y:S02]  /*0820*/  R2UR UR8, R7 ;  /* 0x00000000070872ca */ /* 0x000fe400000e0000 */
[----:B------:R-:W-:-:S07]  /*0830*/  R2UR UR9, R6 ;  /* 0x00000000060972ca */ /* 0x000fce00000e0000 */
[----:B0-----:R-:W-:Y:S08]  /*0840*/  @!P0 BRA `(.L_x_5) ;  /* 0x0000000000308947 */ /* 0x001ff00003800000 */
[----:B------:R-:W-:Y:S01]  /*0850*/  R2UR UR8, R7 ;  /* 0x00000000070872ca */ /* 0x000fe200000e0000 */
[----:B------:R-:W-:Y:S01]  /*0860*/  ULDC UR6, c[0x0][0x634] ;  /* 0x00018d0000067ab9 */ /* 0x000fe20000000800 */
[----:B------:R-:W-:-:S11]  /*0870*/  R2UR UR14, R6 ;  /* 0x00000000060e72ca */ /* 0x000fd600000e0000 */
[----:B------:R-:W-:-:S04]  /*0880*/  UIADD3 UR6, UP0, UR8, UR6, URZ ;  /* 0x0000000608067290 */ /* 0x000fc8000ff1e03f */
[----:B------:R-:W-:-:S04]  /*0890*/  UIADD3.X UR14, URZ, UR14, URZ, UP0, !UPT ;  /* 0x0000000e3f0e7290 */ /* 0x000fc800087fe43f */
[----:B------:R-:W-:-:S04]  /*08a0*/  UIMAD.WIDE.U32 UR8, UR14, UR16, URZ ;  /* 0x000000100e0872a5 */ /* 0x000fc8000f8e003f */
[----:B------:R-:W-:Y:S02]  /*08b0*/  UIMAD.WIDE.U32 UR10, UP0, UR6, UR17, UR8 ;  /* 0x00000011060a72a5 */ /* 0x000fe4000f800008 */
[----:B------:R-:W-:Y:S02]  /*08c0*/  UIMAD.WIDE.U32 UR8, UR6, UR16, URZ ;  /* 0x00000010060872a5 */ /* 0x000fe4000f8e003f */
[----:B------:R-:W-:Y:S02]  /*08d0*/  UIADD3.X UR13, URZ, URZ, URZ, UP0, !UPT ;  /* 0x0000003f3f0d7290 */ /* 0x000fe400087fe43f */
[----:B------:R-:W-:Y:S01]  /*08e0*/  UIADD3 URZ, UP0, UR9, UR10, URZ ;  /* 0x0000000a093f7290 */ /* 0x000fe2000ff1e03f */
[----:B------:R-:W-:-:S03]  /*08f0*/  UMOV UR12, UR11 ;  /* 0x0000000b000c7c82 */ /* 0x000fc60008000000 */
[----:B------:R-:W-:-:S12]  /*0900*/  UIMAD.WIDE.U32.X UR8, UR14, UR17, UR12, UP0 ;  /* 0x000000110e0872a5 */ /* 0x000fd800080e040c */
.L_x_5:
[----:B------:R-:W-:Y:S01]  /*0910*/  USHF.R.U64 UR42, UR8, UR15, UR9 ;  /* 0x0000000f082a7299 */ /* 0x000fe20008001209 */
[----:B------:R-:W-:Y:S01]  /*0920*/  I2FP.F32.U32 R0, UR7 ;  /* 0x0000000700007c45 */ /* 0x000fe20008201000 */
[----:B------:R-:W-:Y:S01]  /*0930*/  USHF.R.U32.HI UR5, URZ, UR15, UR9 ;  /* 0x0000000f3f057299 */ /* 0x000fe20008011609 */
[----:B-1----:R-:W-:Y:S01]  /*0940*/  R2UR UR12, R2 ;  /* 0x00000000020c72ca */ /* 0x002fe200000e0000 */
[----:B------:R-:W-:Y:S02]  /*0950*/  UIADD3 UR6, UP0, URZ, -UR42, URZ ;  /* 0x8000002a3f067290 */ /* 0x000fe4000ff1e03f */
[----:B------:R-:W-:Y:S01]  /*0960*/  FMUL R0, R0, UR20 ;  /* 0x0000001400007c20 */ /* 0x000fe20008400000 */
[----:B------:R-:W-:Y:S01]  /*0970*/  ULDC.64 UR8, c[0x0][0x620] ;  /* 0x0001880000087ab9 */ /* 0x000fe20000000a00 */
[----:B------:R-:W-:Y:S01]  /*0980*/  UIADD3.X UR5, URZ, ~UR5, URZ, UP0, !UPT ;  /* 0x800000053f057290 */ /* 0x000fe200087fe43f */
[----:B------:R-:W-:Y:S01]  /*0990*/  UMOV UR10, UR18 ;  /* 0x00000012000a7c82 */ /* 0x000fe20008000000 */
[----:B------:R-:W-:-:S02]  /*09a0*/  UMOV UR11, UR19 ;  /* 0x00000013000b7c82 */ /* 0x000fc40008000000 */
[----:B------:R-:W-:Y:S01]  /*09b0*/  UIMAD UR5, UR5, UR8, URZ ;  /* 0x00000008050572a4 */ /* 0x000fe2000f8e023f */
[----:B------:R-:W0:Y:S01]  /*09c0*/  F2I.U32.TRUNC.NTZ R0, R0 ;  /* 0x0000000000007305 */ /* 0x000e22000020f000 */
[----:B------:R-:W-:Y:S02]  /*09d0*/  UIMAD.WIDE.U32 UR10, UR6, UR8, UR10 ;  /* 0x00000008060a72a5 */ /* 0x000fe4000f8e000a */
[----:B------:R-:W-:Y:S01]  /*09e0*/  UIMAD UR6, UR6, UR9, UR5 ;  /* 0x00000009060672a4 */ /* 0x000fe2000f8e0205 */
[----:B------:R-:W-:Y:S01]  /*09f0*/  ULDC UR21, c[0x0][0x658] ;  /* 0x0001960000157ab9 */ /* 0x000fe20000000800 */
[----:B------:R-:W-:Y:S02]  /*0a00*/  UMOV UR19, 0xffffffff ;  /* 0xffffffff00137882 */ /* 0x000fe40000000000 */
[----:B------:R-:W-:Y:S01]  /*0a10*/  UIADD3 UR6, UR11, UR6, URZ ;  /* 0x000000060b067290 */ /* 0x000fe2000fffe03f */
[----:B------:R-:W-:Y:S01]  /*0a20*/  ULDC UR15, c[0x0][0x618] ;  /* 0x00018600000f7ab9 */ /* 0x000fe20000000800 */
[----:B------:R-:W-:Y:S01]  /*0a30*/  ULDC.64 UR8, c[0x0][0x640] ;  /* 0x0001900000087ab9 */ /* 0x000fe20000000a00 */
[----:B------:R-:W-:Y:S01]  /*0a40*/  USHF.L.U32 UR11, UR19, UR21, URZ ;  /* 0x00000015130b7299 */ /* 0x000fe2000800063f */
[----:B------:R-:W-:Y:S01]  /*0a50*/  ISETP.NE.U32.AND P0, PT, RZ, UR8, PT ;  /* 0x00000008ff007c0c */ /* 0x000fe2000bf05070 */
[----:B------:R-:W-:-:S02]  /*0a60*/  USHF.R.U64 UR19, UR10, UR15, UR6 ;  /* 0x0000000f0a137299 */ /* 0x000fc40008001206 */
[----:B------:R-:W-:Y:S01]  /*0a70*/  USHF.R.U32.HI UR10, URZ, UR15, UR6 ;  /* 0x0000000f3f0a7299 */ /* 0x000fe20008011606 */
[----:B0-----:R-:W-:Y:S01]  /*0a80*/  R2UR UR14, R0 ;  /* 0x00000000000e72ca */ /* 0x001fe200000e0000 */
[----:B------:R-:W-:Y:S01]  /*0a90*/  ULDC UR17, c[0x0][0x608] ;  /* 0x0001820000117ab9 */ /* 0x000fe20000000800 */
[----:B------:R-:W-:Y:S01]  /*0aa0*/  ISETP.NE.AND.EX P0, PT, RZ, UR9, PT, P0 ;  /* 0x00000009ff007c0c */ /* 0x000fe2000bf05300 */
[----:B------:R-:W-:Y:S02]  /*0ab0*/  USHF.R.U64 UR23, UR19, UR17, UR10 ;  /* 0x0000001113177299 */ /* 0x000fe4000800120a */
[----:B------:R-:W-:Y:S01]  /*0ac0*/  USHF.R.U32.HI UR10, URZ, UR17, UR10 ;  /* 0x000000113f0a7299 */ /* 0x000fe2000801160a */
[----:B------:R-:W-:Y:S01]  /*0ad0*/  UMOV UR16, 0x1 ;  /* 0x0000000100107882 */ /* 0x000fe20000000000 */
[----:B------:R-:W-:Y:S02]  /*0ae0*/  UIADD3 UR12, -UR12, URZ, URZ ;  /* 0x0000003f0c0c7290 */ /* 0x000fe4000fffe13f */
[----:B------:R-:W-:-:S02]  /*0af0*/  USHF.R.U64 UR24, UR23, UR21, UR10 ;  /* 0x0000001517187299 */ /* 0x000fc4000800120a */
[----:B------:R-:W-:Y:S01]  /*0b00*/  USHF.L.U32 UR6, UR16, UR21, URZ ;  /* 0x0000001510067299 */ /* 0x000fe2000800063f */
[----:B------:R-:W-:Y:S01]  /*0b10*/  ULDC UR13, c[0x0][0x144] ;  /* 0x00005100000d7ab9 */ /* 0x000fe20000000800 */
[----:B------:R-:W-:Y:S01]  /*0b20*/  ULDC UR5, c[0x0][0x600] ;  /* 0x0001800000057ab9 */ /* 0x000fe20000000800 */
[----:B------:R-:W-:Y:S02]  /*0b30*/  ULOP3.LUT UR16, URZ, UR11, URZ, 0x33, !UPT ;  /* 0x0000000b3f107292 */ /* 0x000fe4000f8e333f */
[----:B------:R-:W-:Y:S02]  /*0b40*/  USHF.R.U32.HI UR11, URZ, UR21, UR10 ;  /* 0x000000153f0b7299 */ /* 0x000fe4000801160a */
[----:B------:R-:W-:Y:S02]  /*0b50*/  UIADD3 UR18, UR5, -0x1, URZ ;  /* 0xffffffff05127890 */ /* 0x000fe4000fffe03f */
[----:B------:R-:W-:Y:S02]  /*0b60*/  UIADD3 UR20, -UR14, URZ, URZ ;  /* 0x0000003f0e147290 */ /* 0x000fe4000fffe13f */
[----:B------:R-:W-:Y:S01]  /*0b70*/  UIMAD UR4, UR13, UR12, UR4 ;  /* 0x0000000c0d0472a4 */ /* 0x000fe2000f8e0204 */
[----:B------:R-:W-:Y:S01]  /*0b80*/  ULDC UR25, c[0x0][0x148] ;  /* 0x0000520000197ab9 */ /* 0x000fe20000000800 */
[----:B------:R-:W-:Y:S01]  /*0b90*/  ULDC UR21, c[0x0][0x648] ;  /* 0x0001920000157ab9 */ /* 0x000fe20000000800 */
[----:B------:R-:W-:Y:S01]  /*0ba0*/  ULDC UR22, c[0x0][0x638] ;  /* 0x00018e0000167ab9 */ /* 0x000fe20000000800 */
[----:B------:R-:W-:Y:S01]  /*0bb0*/  UMOV UR10, UR24 ;  /* 0x00000018000a7c82 */ /* 0x000fe20008000000 */
[----:B------:R-:W-:Y:S07]  /*0bc0*/  @!P0 BRA `(.L_x_6) ;  /* 0x0000000000308947 */ /* 0x000fee0003800000 */
[----:B------:R-:W-:Y:S02]  /*0bd0*/  ULDC UR14, c[0x0][0x64c] ;  /* 0x00019300000e7ab9 */ /* 0x000fe40000000800 */
        /* <DEDUP_REMOVED lines=8> */
[----:B------:R-:W-:-:S07]  /*0c60*/  UIMAD.WIDE.U32.X UR8, UR17, UR9, UR14, UP0 ;  /* 0x00000009110872a5 */ /* 0x000fce00080e040e */
[----:B------:R-:W-:Y:S01]  /*0c70*/  UMOV UR10, UR8 ;  /* 0x00000008000a7c82 */ /* 0x000fe20008000000 */
[----:B------:R-:W-:-:S05]  /*0c80*/  UMOV UR11, UR9 ;  /* 0x00000009000b7c82 */ /* 0x000fca0008000000 */
.L_x_6:
[----:B------:R-:W-:Y:S01]  /*0c90*/  UISETP.NE.AND UP0, UPT, UR39, URZ, UPT ;  /* 0x0000003f2700728c */ /* 0x000fe2000bf05270 */
[----:B------:R-:W-:Y:S01]  /*0ca0*/  MOV R0, 0x1 ;  /* 0x0000000100007802 */ /* 0x000fe20000000f00 */
[----:B------:R-:W-:Y:S02]  /*0cb0*/  USHF.R.U64 UR8, UR10, UR21, UR11 ;  /* 0x000000150a087299 */ /* 0x000fe4000800120b */
[----:B------:R-:W-:Y:S02]  /*0cc0*/  ULOP3.LUT UR16, UR23, UR16, URZ, 0xc0, !UPT ;  /* 0x0000001017107292 */ /* 0x000fe4000f8ec03f */
[----:B------:R-:W-:Y:S02]  /*0cd0*/  ULOP3.LUT UR18, UR19, UR18, URZ, 0xc0, !UPT ;  /* 0x0000001213127292 */ /* 0x000fe4000f8ec03f */
[----:B------:R-:W-:-:S03]  /*0ce0*/  UIMAD UR16, UR6, UR8, UR16 ;  /* 0x00000008061072a4 */ /* 0x000fc6000f8e0210 */
[----:B------:R-:W-:Y:S02]  /*0cf0*/  @UP0 UIMAD UR4, UR25, UR20, UR7 ;  /* 0x00000014190402a4 */ /* 0x000fe4000f8e0207 */
[----:B------:R-:W-:-:S04]  /*0d00*/  UIADD3 UR7, -UR8, URZ, URZ ;  /* 0x0000003f08077290 */ /* 0x000fc8000fffe13f */
[----:B------:R-:W-:-:S03]  /*0d10*/  UIMAD UR6, UR7, UR22, UR24 ;  /* 0x00000016070672a4 */ /* 0x000fc6000f8e0218 */
[----:B------:R-:W-:Y:S01]  /*0d20*/  ULDC UR7, c[0x0][0x610] ;  /* 0x0001840000077ab9 */ /* 0x000fe20000000800 */
[----:B------:R-:W-:Y:S02]  /*0d30*/  UIMAD UR6, UR6, UR5, UR18 ;  /* 0x00000005060672a4 */ /* 0x000fe4000f8e0212 */
[----:B------:R-:W-:-:S04]  /*0d40*/  UIMAD UR4, UR16, UR7, UR4 ;  /* 0x00000007100472a4 */ /* 0x000fc8000f8e0204 */
[----:B------:R-:W-:Y:S02]  /*0d50*/  USEL UR41, UR6, UR4, !UP0 ;  /* 0x0000000406297287 */ /* 0x000fe4000c000000 */
[----:B------:R-:W-:-:S12]  /*0d60*/  USEL UR40, UR4, UR6, !UP0 ;  /* 0x0000000604287287 */ /* 0x000fd8000c000000 */
.L_x_4:
[----:B------:R-:W-:-:S08]  /*0d70*/  NOP ;  /* 0x0000000000007918 */ /* 0x000fd00000000000 */
[----:B------:R-:W0:Y:S02]  /*0d80*/  USETMAXREG.TRY_ALLOC.CTAPOOL UP0, 0xf0 ;  /* 0x000000f0000079c8 */ /* 0x000e240008000600 */
[----:B0-----:R-:W-:-:S13]  /*0d90*/  PLOP3.LUT P0, PT, PT, PT, UP0, 0x80, 0x0 ;  /* 0x000000000000781c */ /* 0x001fda0003f0f008 */
[----:B------:R-:W-:Y:S05]  /*0da0*/  @!P0 BRA `(.L_x_4) ;  /* 0xfffffffc00f08947 */ /* 0x000fea000383ffff */
[----:B------:R-:W-:Y:S01]  /*0db0*/  ULDC.64 UR4, c[0x0][0x598] ;  /* 0x0001660000047ab9 */ /* 0x000fe20000000a00 */
[----:B------:R-:W-:Y:S01]  /*0dc0*/  ULDC.64 UR44, c[0x0][0x208] ;  /* 0x00008200002c7ab9 */ /* 0x000fe20000000a00 */
[----:B------:R-:W-:-:S04]  /*0dd0*/  ISETP.NE.U32.AND P0, PT, RZ, UR4, PT ;  /* 0x00000004ff007c0c */ /* 0x000fc8000bf05070 */
[----:B------:R-:W-:-:S13]  /*0de0*/  ISETP.NE.AND.EX P0, PT, RZ, UR5, PT, P0 ;  /* 0x00000005ff007c0c */ /* 0x000fda000bf05300 */
[----:B------:R-:W-:Y:S05]  /*0df0*/  @!P0 BRA `(.L_x_7) ;  /* 0x00000000001c8947 */ /* 0x000fea0003800000 */
[----:B------:R-:W0:Y:S02]  /*0e00*/  LDC.64 R2, c[0x0][0x598] ;  /* 0x00016600ff027b82 */ /* 0x000e240000000a00 */
[----:B0-----:R-:W2:Y:S02]  /*0e10*/  LDG.E.64 R2, desc[UR44][R2.64] ;  /* 0x0000002c02027981 */ /* 0x001ea4000c1e1b00 */
[----:B--2---:R-:W-:-:S04]  /*0e20*/  ISETP.NE.U32.AND P0, PT, R2, RZ, PT ;  /* 0x000000ff0200720c */ /* 0x004fc80003f05070 */
[----:B------:R-:W-:-:S13]  /*0e30*/  ISETP.NE.AND.EX P0, PT, R3, RZ, PT, P0 ;  /* 0x000000ff0300720c */ /* 0x000fda0003f05300 */
[----:B------:R-:W-:Y:S05]  /*0e40*/  @!P0 BRA `(.L_x_7) ;  /* 0x0000000000088947 */ /* 0x000fea0003800000 */
[----:B------:R0:W5:Y:S01]  /*0e50*/  LD.E R2, desc[UR44][R2.64] ;  /* 0x0000002c02027980 */ /* 0x000162000c101900 */
[----:B------:R-:W-:Y:S05]  /*0e60*/  BRA `(.L_x_8) ;  /* 0x0000000000247947 */ /* 0x000fea0003800000 */
.L_x_7:
[----:B------:R-:W-:Y:S02]  /*0e70*/  ULDC.64 UR4, c[0x0][0x588] ;  /* 0x0001620000047ab9 */ /* 0x000fe40000000a00 */
[----:B------:R-:W-:-:S04]  /*0e80*/  ISETP.NE.U32.AND P0, PT, RZ, UR4, PT ;  /* 0x00000004ff007c0c */ /* 0x000fc8000bf05070 */
[----:B------:R-:W-:-:S13]  /*0e90*/  ISETP.NE.AND.EX P0, PT, RZ, UR5, PT, P0 ;  /* 0x00000005ff007c0c */ /* 0x000fda000bf05300 */
[----:B------:R-:W-:Y:S05]  /*0ea0*/  @!P0 BRA `(.L_x_9) ;  /* 0x00000000000c8947 */ /* 0x000fea0003800000 */
[----:B------:R-:W0:Y:S02]  /*0eb0*/  LDC.64 R2, c[0x0][0x588] ;  /* 0x00016200ff027b82 */ /* 0x000e240000000a00 */
[----:B0-----:R1:W5:Y:S01]  /*0ec0*/  LDG.E R2, desc[UR44][R2.64] ;  /* 0x0000002c02027981 */ /* 0x001362000c1e1900 */
[----:B------:R-:W-:Y:S05]  /*0ed0*/  BRA `(.L_x_8) ;  /* 0x0000000000087947 */ /* 0x000fea0003800000 */
.L_x_9:
[----:B------:R-:W-:Y:S02]  /*0ee0*/  ULDC UR4, c[0x0][0x580] ;  /* 0x0001600000047ab9 */ /* 0x000fe40000000800 */
[----:B------:R-:W-:-:S07]  /*0ef0*/  IMAD.U32 R2, RZ, RZ, UR4 ;  /* 0x00000004ff027e24 */ /* 0x000fce000f8e00ff */
.L_x_8:
[----:B------:R-:W-:Y:S02]  /*0f00*/  ULDC.64 UR4, c[0x0][0x5a0] ;  /* 0x0001680000047ab9 */ /* 0x000fe40000000a00 */
[----:B------:R-:W-:-:S04]  /*0f10*/  ISETP.NE.U32.AND P0, PT, RZ, UR4, PT ;  /* 0x00000004ff007c0c */ /* 0x000fc8000bf05070 */
[----:B------:R-:W-:-:S13]  /*0f20*/  ISETP.NE.AND.EX P0, PT, RZ, UR5, PT, P0 ;  /* 0x00000005ff007c0c */ /* 0x000fda000bf05300 */
[----:B------:R-:W-:Y:S05]  /*0f30*/  @!P0 BRA `(.L_x_10) ;  /* 0x00000000001c8947 */ /* 0x000fea0003800000 */
[----:B------:R-:W2:Y:S02]  /*0f40*/  LDC.64 R4, c[0x0][0x5a0] ;  /* 0x00016800ff047b82 */ /* 0x000ea40000000a00 */
[----:B--2---:R-:W2:Y:S02]  /*0f50*/  LDG.E.64 R4, desc[UR44][R4.64] ;  /* 0x0000002c04047981 */ /* 0x004ea4000c1e1b00 */
[----:B--2---:R-:W-:-:S04]  /*0f60*/  ISETP.NE.U32.AND P0, PT, R4, RZ, PT ;  /* 0x000000ff0400720c */ /* 0x004fc80003f05070 */
[----:B------:R-:W-:-:S13]  /*0f70*/  ISETP.NE.AND.EX P0, PT, R5, RZ, PT, P0 ;  /* 0x000000ff0500720c */ /* 0x000fda0003f05300 */
[----:B------:R-:W-:Y:S05]  /*0f80*/  @!P0 BRA `(.L_x_10) ;  /* 0x0000000000088947 */ /* 0x000fea0003800000 */
[----:B------:R2:W5:Y:S01]  /*0f90*/  LD.E R16, desc[UR44][R4.64] ;  /* 0x0000002c04107980 */ /* 0x000562000c101900 */
[----:B------:R-:W-:Y:S05]  /*0fa0*/  BRA `(.L_x_11) ;  /* 0x0000000000247947 */ /* 0x000fea0003800000 */
.L_x_10:
[----:B------:R-:W-:Y:S02]  /*0fb0*/  ULDC.64 UR4, c[0x0][0x590] ;  /* 0x0001640000047ab9 */ /* 0x000fe40000000a00 */
[----:B------:R-:W-:-:S04]  /*0fc0*/  ISETP.NE.U32.AND P0, PT, RZ, UR4, PT ;  /* 0x00000004ff007c0c */ /* 0x000fc8000bf05070 */
[----:B------:R-:W-:-:S13]  /*0fd0*/  ISETP.NE.AND.EX P0, PT, RZ, UR5, PT, P0 ;  /* 0x00000005ff007c0c */ /* 0x000fda000bf05300 */
[----:B------:R-:W-:Y:S05]  /*0fe0*/  @!P0 BRA `(.L_x_12) ;  /* 0x00000000000c8947 */ /* 0x000fea0003800000 */
[----:B------:R-:W2:Y:S02]  /*0ff0*/  LDC.64 R16, c[0x0][0x590] ;  /* 0x00016400ff107b82 */ /* 0x000ea40000000a00 */
[----:B--2---:R3:W5:Y:S01]  /*1000*/  LDG.E R16, desc[UR44][R16.64] ;  /* 0x0000002c10107981 */ /* 0x004762000c1e1900 */
[----:B------:R-:W-:Y:S05]  /*1010*/  BRA `(.L_x_11) ;  /* 0x0000000000087947 */ /* 0x000fea0003800000 */
.L_x_12:
[----:B------:R-:W-:Y:S02]  /*1020*/  ULDC UR4, c[0x0][0x584] ;  /* 0x0001610000047ab9 */ /* 0x000fe40000000800 */
[----:B------:R-:W-:-:S07]  /*1030*/  IMAD.U32 R16, RZ, RZ, UR4 ;  /* 0x00000004ff107e24 */ /* 0x000fce000f8e00ff */
.L_x_11:
[----:B------:R-:W-:-:S13]  /*1040*/  LOP3.LUT P0, RZ, R0, 0xff, RZ, 0xc0, !PT ;  /* 0x000000ff00ff7812 */ /* 0x000fda000780c0ff */
[----:B------:R-:W-:Y:S05]  /*1050*/  @!P0 EXIT ;  /* 0x000000000000894d */ /* 0x000fea0003800000 */
[----:B------:R-:W-:Y:S01]  /*1060*/  ULDC UR4, c[0x0][0x28c] ;  /* 0x0000a30000047ab9 */ /* 0x000fe20000000800 */
[----:B------:R-:W-:Y:S01]  /*1070*/  UMOV UR36, URZ ;  /* 0x0000003f00247c82 */ /* 0x000fe20008000000 */
[----:B------:R-:W-:Y:S01]  /*1080*/  UIADD3 UR4, UR4, 0x7f, URZ ;  /* 0x0000007f04047890 */ /* 0x000fe2000fffe03f */
[----:B------:R-:W-:-:S03]  /*1090*/  UMOV UR37, URZ ;  /* 0x0000003f00257c82 */ /* 0x000fc60008000000 */
[----:B------:R-:W-:-:S04]  /*10a0*/  USHF.R.S32.HI UR5, URZ, 0x1f, UR4 ;  /* 0x0000001f3f057899 */ /* 0x000fc80008011404 */
[----:B------:R-:W-:-:S04]  /*10b0*/  ULEA.HI UR5, UR5, UR4, URZ, 0x7 ;  /* 0x0000000405057291 */ /* 0x000fc8000f8f383f */
[----:B------:R-:W-:-:S12]  /*10c0*/  USHF.R.S32.HI UR43, URZ, 0x7, UR5 ;  /* 0x000000073f2b7899 */ /* 0x000fd80008011405 */
.L_x_540:
[----:B------:R-:W4:Y:S01]  /*10d0*/  S2R R0, SR_TID.X ;  /* 0x0000000000007919 */ /* 0x000f220000002100 */
[----:B------:R-:W0:Y:S01]  /*10e0*/  S2UR UR6, SR_CgaCtaId ;  /* 0x00000000000679c3 */ /* 0x000e220000008800 */
[----:B------:R-:W-:Y:S02]  /*10f0*/  UMOV UR46, 0x400 ;  /* 0x00000400002e7882 */ /* 0x000fe40000000000 */
[----:B0-----:R-:W-:Y:S01]  /*1100*/  ULEA UR46, UR6, UR46, 0x18 ;  /* 0x0000002e062e7291 */ /* 0x001fe2000f8ec03f */
[----:B----4-:R-:W-:-:S04]  /*1110*/  LOP3.LUT R0, R0, 0x80, RZ, 0xc0, !PT ;  /* 0x0000008000007812 */ /* 0x010fc800078ec0ff */
[----:B------:R-:W-:-:S06]  /*1120*/  SHF.R.U32.HI R0, RZ, 0x7, R0 ;  /* 0x00000007ff007819 */ /* 0x000fcc0000011600 */
[----:B------:R-:W0:Y:S02]  /*1130*/  SHFL.IDX PT, R0, R0, RZ, 0x1f ;  /* 0x00001fff00007589 */ /* 0x000e2400000e0000 */
[----:B0-----:R-:W-:-:S13]  /*1140*/  R2UR UR4, R0 ;  /* 0x00000000000472ca */ /* 0x001fda00000e0000 */
[----:B------:R-:W-:-:S04]  /*1150*/  ULEA.HI UR5, UR4, UR4, URZ, 0x1 ;  /* 0x0000000404057291 */ /* 0x000fc8000f8f083f */
[----:B------:R-:W-:-:S04]  /*1160*/  ULOP3.LUT UR5, UR5, 0x7fffe, URZ, 0xc0, !UPT ;  /* 0x0007fffe05057892 */ /* 0x000fc8000f8ec03f */
[----:B------:R-:W-:-:S03]  /*1170*/  UIADD3 UR5, UR4, -UR5, URZ ;  /* 0x8000000504057290 */ /* 0x000fc6000fffe03f */
[----:B------:R-:W-:Y:S01]  /*1180*/  ULDC UR4, c[0x0][0x28c] ;  /* 0x0000a30000047ab9 */ /* 0x000fe20000000800 */
[----:B------:R-:W-:Y:S01]  /*1190*/  ULEA UR5, UR5, UR46, 0xd ;  /* 0x0000002e05057291 */ /* 0x000fe2000f8e683f */
[----:B------:R-:W-:-:S03]  /*11a0*/  ISETP.LT.AND P0, PT, RZ, UR4, PT ;  /* 0x00000004ff007c0c */ /* 0x000fc6000bf01270 */
[----:B------:R-:W-:-:S04]  /*11b0*/  UIADD3 UR5, UR5, 0x100, URZ ;  /* 0x0000010005057890 */ /* 0x000fc8000fffe03f */
[----:B------:R-:W-:-:S04]  /*11c0*/  USHF.R.U32.HI UR5, URZ, 0x4, UR5 ;  /* 0x000000043f057899 */ /* 0x000fc80008011605 */
[----:B------:R-:W-:Y:S02]  /*11d0*/  ULOP3.LUT UR47, UR5, 0x3fff, URZ, 0xc0, !UPT ;  /* 0x00003fff052f7892 */ /* 0x000fe4000f8ec03f */
[----:B-1-3--:R-:W-:Y:S10]  /*11e0*/  @P0 BRA `(.L_x_13) ;  /* 0x0000000000400947 */ /* 0x00aff40003800000 */
[----:B------:R-:W-:Y:S01]  /*11f0*/  MOV R0, 0x0 ;  /* 0x0000000000007802 */ /* 0x000fe20000000f00 */
[----:B------:R-:W-:Y:S01]  /*1200*/  ULDC.64 UR4, c[0x4][0x68] ;  /* 0x01001a0000047ab9 */ /* 0x000fe20000000a00 */
[----:B------:R-:W-:Y:S01]  /*1210*/  ULDC.64 UR6, c[0x4][0x8] ;  /* 0x0100020000067ab9 */ /* 0x000fe20000000a00 */
[----:B--2---:R-:W-:Y:S01]  /*1220*/  IMAD.U32 R4, RZ, RZ, UR4 ;  /* 0x00000004ff047e24 */ /* 0x004fe2000f8e00ff */
[----:B------:R0:W2:Y:S01]  /*1230*/  LDC.64 R14, c[0x4][R0] ;  /* 0x01000000000e7b82 */ /* 0x0000a20000000a00 */
[----:B------:R-:W-:Y:S01]  /*1240*/  MOV R5, UR5 ;  /* 0x0000000500057c02 */ /* 0x000fe20008000f00 */
[----:B------:R-:W-:Y:S01]  /*1250*/  ULDC.64 UR4, c[0x4][0x70] ;  /* 0x01001c0000047ab9 */ /* 0x000fe20000000a00 */
[----:B------:R-:W-:Y:S01]  /*1260*/  IMAD.U32 R10, RZ, RZ, UR6 ;  /* 0x00000006ff0a7e24 */ /* 0x000fe2000f8e00ff */
[----:B------:R-:W-:Y:S01]  /*1270*/  MOV R11, UR7 ;  /* 0x00000007000b7c02 */ /* 0x000fe20008000f00 */
[----:B------:R-:W-:Y:S02]  /*1280*/  IMAD.U32 R6, RZ, RZ, UR4 ;  /* 0x00000004ff067e24 */ /* 0x000fe4000f8e00ff */
[----:B------:R-:W-:-:S02]  /*1290*/  IMAD.U32 R7, RZ, RZ, UR5 ;  /* 0x00000005ff077e24 */ /* 0x000fc4000f8e00ff */
[----:B------:R-:W-:Y:S02]  /*12a0*/  IMAD.MOV.U32 R8, RZ, RZ, 0x1e1 ;  /* 0x000001e1ff087424 */ /* 0x000fe400078e00ff */
[----:B------:R-:W-:Y:S02]  /*12b0*/  IMAD.MOV.U32 R12, RZ, RZ, 0x1 ;  /* 0x00000001ff0c7424 */ /* 0x000fe400078e00ff */
[----:B0-----:R-:W-:-:S07]  /*12c0*/  IMAD.MOV.U32 R13, RZ, RZ, RZ ;  /* 0x000000ffff0d7224 */ /* 0x001fce00078e00ff */
[----:B------:R-:W-:-:S07]  /*12d0*/  LEPC R20, `(.L_x_13) ;  /* 0x000000001014794e */ /* 0x000fce0000000000 */
[----:B-123-5:R-:W-:Y:S05]  /*12e0*/  CALL.ABS.NOINC R14 ;  /* 0x000000000e007343 */ /* 0x02efea0003c00000 */
.L_x_13:
[----:B------:R-:W-:-:S06]  /*12f0*/  ULOP3.LUT UR4, UR38, 0x1, URZ, 0xfc, !UPT ;  /* 0x0000000126047892 */ /* 0x000fcc000f8efc3f */
[----:B------:R-:W-:-:S04]  /*1300*/  MOV R0, UR4 ;  /* 0x0000000400007c02 */ /* 0x000fc80008000f00 */
[----:B------:R-:W-:-:S13]  /*1310*/  ISETP.NE.AND P0, PT, R0, 0x3, PT ;  /* 0x000000030000780c */ /* 0x000fda0003f05270 */
[----:B------:R-:W-:Y:S05]  /*1320*/  @!P0 BRA `(.L_x_14) ;  /* 0x0000000000048947 */ /* 0x000fea0003800000 */
[----:B------:R-:W-:Y:S01]  /*1330*/  BPT.TRAP 0x1 ;  /* 0x000000040000795c */ /* 0x000fe20000300000 */
.L_x_14:
[----:B-1----:R-:W-:Y:S02]  /*1340*/  IMAD.U32 R3, RZ, RZ, UR37 ;  /* 0x00000025ff037e24 */ /* 0x002fe4000f8e00ff */
[----:B------:R-:W-:-:S03]  /*1350*/  IMAD.U32 R0, RZ, RZ, UR36 ;  /* 0x00000024ff007e24 */ /* 0x000fc6000f8e00ff */
[----:B------:R-:W-:Y:S02]  /*1360*/  LEA R3, R3, UR46, 0x3 ;  /* 0x0000002e03037c11 */ /* 0x000fe4000f8e18ff */
[----:B------:R-:W-:-:S04]  /*1370*/  SHF.L.U32 R0, R0, 0x1f, RZ ;  /* 0x0000001f00007819 */ /* 0x000fc800000006ff */
[----:B------:R0:W1:Y:S01]  /*1380*/  SYNCS.PHASECHK.TRANS64.TRYWAIT P1, [R3+URZ], R0 ;  /* 0x00000000030075a7 */ /* 0x000062000802017f */
[----:B------:R-:W-:Y:S05]  /*1390*/  @!P0 BRA `(.L_x_15) ;  /* 0x0000000000048947 */ /* 0x000fea0003800000 */
[----:B------:R-:W-:Y:S01]  /*13a0*/  BPT.TRAP 0x1 ;  /* 0x000000040000795c */ /* 0x000fe20000300000 */
.L_x_15:
[----:B-1----:R-:W-:Y:S05]  /*13b0*/  @P1 BRA `(.L_x_16) ;  /* 0x0000000000081947 */ /* 0x002fea0003800000 */
[----:B------:R-:W1:Y:S02]  /*13c0*/  SYNCS.PHASECHK.TRANS64.TRYWAIT P1, [R3+URZ], R0 ;  /* 0x00000000030075a7 */ /* 0x000e64000802017f */
[----:B-1----:R-:W-:Y:S05]  /*13d0*/  @!P1 BRA `(.L_x_17) ;  /* 0x00000220008c9947 */ /* 0x002fea0003800000 */
.L_x_16:
[----:B------:R-:W-:-:S04]  /*13e0*/  UISETP.LT.AND UP0, UPT, UR43, 0x1, UPT ;  /* 0x000000012b00788c */ /* 0x000fc8000bf01270 */
[----:B------:R-:W-:-:S04]  /*13f0*/  USEL UR4, UR43, 0x1, UP0 ;  /* 0x000000012b047887 */ /* 0x000fc80008000000 */
[----:B------:R-:W-:-:S06]  /*1400*/  UIADD3 UR4, UR43, -UR4, URZ ;  /* 0x800000042b047290 */ /* 0x000fcc000fffe03f */
[----:B01----:R-:W-:Y:S01]  /*1410*/  IMAD.U32 R0, RZ, RZ, UR4 ;  /* 0x00000004ff007e24 */ /* 0x003fe2000f8e00ff */
[----:B------:R-:W-:Y:S05]  /*1420*/  WARPSYNC.ALL ;  /* 0x0000000000007948 */ /* 0x000fea0003800000 */
[----:B------:R-:W-:Y:S01]  /*1430*/  ISETP.GE.AND P1, PT, R0, 0x1, PT ;  /* 0x000000010000780c */ /* 0x000fe20003f26270 */
[----:B------:R-:W-:Y:S01]  /*1440*/  UIADD3 UR46, UR46, 0x20100, URZ ;  /* 0x000201002e2e7890 */ /* 0x000fe2000fffe03f */
[----:B------:R-:W-:Y:S01]  /*1450*/  WARPGROUP.ARRIVE ;  /* 0x00000000000079c5 */ /* 0x000fe20000000000 */
[----:B------:R-:W-:Y:S01]  /*1460*/  ULOP3.LUT UR4, UR47, 0x10000, URZ, 0xfc, !UPT ;  /* 0x000100002f047892 */ /* 0x000fe2000f8efc3f */
[----:B-----5:R0:W-:Y:S01]  /*1470*/  STL [R1+0x2c4], R16 ;  /* 0x0002c41001007387 */ /* 0x0201e20000100800 */
[----:B------:R-:W-:-:S02]  /*1480*/  USHF.R.U32.HI UR46, URZ, 0x4, UR46 ;  /* 0x000000043f2e7899 */ /* 0x000fc4000801162e */
[----:B------:R-:W-:Y:S01]  /*1490*/  ULEA UR8, UR37, UR4, 0xc ;  /* 0x0000000425087291 */ /* 0x000fe2000f8e603f */
[----:B------:R-:W-:Y:S01]  /*14a0*/  STL [R1+0x2c0], R2 ;  /* 0x0002c00201007387 */ /* 0x000fe20000100800 */
[----:B------:R-:W-:Y:S01]  /*14b0*/  ULOP3.LUT UR5, UR46, 0x3fff, URZ, 0xc0, !UPT ;  /* 0x00003fff2e057892 */ /* 0x000fe2000f8ec03f */
[----:B------:R-:W-:Y:S01]  /*14c0*/  UMOV UR9, 0x40000040 ;  /* 0x4000004000097882 */ /* 0x000fe20000000000 */
[----:B------:R-:W-:Y:S02]  /*14d0*/  UMOV UR11, 0x40000040 ;  /* 0x40000040000b7882 */ /* 0x000fe40000000000 */
[----:B------:R-:W-:Y:S01]  /*14e0*/  ULOP3.LUT UR5, UR5, 0x10000, URZ, 0xfc, !UPT ;  /* 0x0001000005057892 */ /* 0x000fe2000f8efc3f */
[----:B------:R1:W-:Y:S01]  /*14f0*/  STL [R1+0x2bc], R0 ;  /* 0x0002bc0001007387 */ /* 0x0003e20000100800 */
[----:B------:R-:W-:Y:S02]  /*1500*/  UIADD3 UR12, UR8, 0x400, URZ ;  /* 0x00000400080c7890 */ /* 0x000fe4000fffe03f */
[----:B------:R-:W-:Y:S01]  /*1510*/  ULEA UR6, UR37, UR5, 0xc ;  /* 0x0000000525067291 */ /* 0x000fe2000f8e603f */
[----:B------:R-:W-:Y:S01]  /*1520*/  UMOV UR15, UR11 ;  /* 0x0000000b000f7c82 */ /* 0x000fe20008000000 */
[----:B------:R-:W-:-:S05]  /*1530*/  UMOV UR13, 0x40000040 ;  /* 0x40000040000d7882 */ /* 0x000fca0000000000 */
[----:B------:R-:W-:Y:S02]  /*1540*/  UMOV UR10, UR6 ;  /* 0x00000006000a7c82 */ /* 0x000fe40008000000 */
[----:B------:R-:W-:Y:S01]  /*1550*/  HGMMA.64x256x16.F32.BF16 R24, gdesc[UR8], RZ, !UPT, gsb0 ;  /* 0x03e00000081879f0 */ /* 0x000fe2000c0018ff */
[----:B------:R-:W-:Y:S02]  /*1560*/  UMOV UR14, UR10 ;  /* 0x0000000a000e7c82 */ /* 0x000fe40008000000 */
[----:B------:R-:W-:Y:S02]  /*1570*/  WARPGROUP.DEPBAR.LE gsb0, 0x0 ;  /* 0x00008000000079c5 */ /* 0x000fe40000010000 */
[----:B------:R-:W-:Y:S01]  /*1580*/  STL.64 [R1], R24 ;  /* 0x0000001801007387 */ /* 0x000fe20000100a00 */
[----:B------:R-:W-:Y:S01]  /*1590*/  MOV R235, R46 ;  /* 0x0000002e00eb7202 */ /* 0x000fe20000000f00 */
[----:B------:R-:W-:Y:S01]  /*15a0*/  IMAD.MOV.U32 R234, RZ, RZ, R47 ;  /* 0x000000ffffea7224 */ /* 0x000fe200078e002f */
[----:B------:R-:W-:Y:S01]  /*15b0*/  MOV R231, R50 ;  /* 0x0000003200e77202 */ /* 0x000fe20000000f00 */
[----:B------:R-:W-:Y:S01]  /*15c0*/  STL.64 [R1+0x8], R26 ;  /* 0x0000081a01007387 */ /* 0x000fe20000100a00 */
[----:B------:R-:W-:Y:S01]  /*15d0*/  IMAD.MOV.U32 R233, RZ, RZ, R48 ;  /* 0x000000ffffe97224 */ /* 0x000fe200078e0030 */
[----:B------:R-:W-:Y:S01]  /*15e0*/  MOV R227, R54 ;  /* 0x0000003600e37202 */ /* 0x000fe20000000f00 */
[----:B------:R-:W-:Y:S01]  /*15f0*/  IMAD.MOV.U32 R232, RZ, RZ, R49 ;  /* 0x000000ffffe87224 */ /* 0x000fe200078e0031 */
        /* <DEDUP_REMOVED lines=58> */
[----:B0-----:R-:W-:Y:S01]  /*19a0*/  MOV R16, R136 ;  /* 0x0000008800107202 */ /* 0x001fe20000000f00 */
[----:B------:R-:W-:Y:S01]  /*19b0*/  IMAD.MOV.U32 R173, RZ, RZ, R89 ;  /* 0x000000ffffad7224 */ /* 0x000fe200078e0059 */
[----:B------:R-:W-:Y:S01]  /*19c0*/  MOV R13, R139 ;  /* 0x0000008b000d7202 */ /* 0x000fe20000000f00 */
[----:B------:R-:W-:Y:S01]  /*19d0*/  IMAD.MOV.U32 R175, RZ, RZ, R91 ;  /* 0x000000ffffaf7224 */ /* 0x000fe200078e005b */
[----:B------:R-:W-:Y:S01]  /*19e0*/  MOV R10, R142 ;  /* 0x0000008e000a7202 */ /* 0x000fe20000000f00 */
[----:B------:R-:W-:Y:S01]  /*19f0*/  IMAD.MOV.U32 R176, RZ, RZ, R92 ;  /* 0x000000ffffb07224 */ /* 0x000fe200078e005c */
[----:B------:R-:W-:Y:S01]  /*1a00*/  MOV R7, R145 ;  /* 0x0000009100077202 */ /* 0x000fe20000000f00 */
[----:B------:R-:W-:Y:S01]  /*1a10*/  IMAD.MOV.U32 R177, RZ, RZ, R93 ;  /* 0x000000ffffb17224 */ /* 0x000fe200078e005d */
[----:B--2---:R-:W-:Y:S01]  /*1a20*/  MOV R4, R148 ;  /* 0x0000009400047202 */ /* 0x004fe20000000f00 */
[----:B------:R-:W-:Y:S01]  /*1a30*/  IMAD.MOV.U32 R179, RZ, RZ, R95 ;  /* 0x000000ffffb37224 */ /* 0x000fe200078e005f */
[----:B------:R0:W-:Y:S01]  /*1a40*/  STL.64 [R1+0x50], R44 ;  /* 0x0000502c01007387 */ /* 0x0001e20000100a00 */
[----:B------:R-:W-:Y:S01]  /*1a50*/  IMAD.MOV.U32 R180, RZ, RZ, R96 ;  /* 0x000000ffffb47224 */ /* 0x000fe200078e0060 */
[----:B-1----:R-:W-:Y:S01]  /*1a60*/  MOV R0, R151 ;  /* 0x0000009700007202 */ /* 0x002fe20000000f00 */
[----:B------:R-:W-:Y:S01]  /*1a70*/  IMAD.MOV.U32 R181, RZ, RZ, R97 ;  /* 0x000000ffffb57224 */ /* 0x000fe200078e0061 */
[----:B------:R-:W-:Y:S01]  /*1a80*/  STL [R1+0xae8], R160 ;  /* 0x000ae8a001007387 */ /* 0x000fe20000100800 */
[----:B------:R-:W-:-:S02]  /*1a90*/  IMAD.MOV.U32 R183, RZ, RZ, R99 ;  /* 0x000000ffffb77224 */ /* 0x000fc400078e0063 */
[----:B------:R-:W-:Y:S02]  /*1aa0*/  IMAD.MOV.U32 R184, RZ, RZ, R100 ;  /* 0x000000ffffb87224 */ /* 0x000fe400078e0064 */
[----:B------:R-:W-:Y:S02]  /*1ab0*/  IMAD.MOV.U32 R185, RZ, RZ, R101 ;  /* 0x000000ffffb97224 */ /* 0x000fe400078e0065 */
[----:B------:R-:W-:Y:S02]  /*1ac0*/  IMAD.MOV.U32 R187, RZ, RZ, R103 ;  /* 0x000000ffffbb7224 */ /* 0x000fe400078e0067 */
[----:B------:R-:W-:Y:S02]  /*1ad0*/  IMAD.MOV.U32 R188, RZ, RZ, R104 ;  /* 0x000000ffffbc7224 */ /* 0x000fe400078e0068 */
[----:B------:R-:W-:Y:S02]  /*1ae0*/  IMAD.MOV.U32 R189, RZ, RZ, R105 ;  /* 0x000000ffffbd7224 */ /* 0x000fe400078e0069 */
        /* <DEDUP_REMOVED lines=20> */
[----:B---3--:R-:W-:Y:S02]  /*1c30*/  IMAD.MOV.U32 R17, RZ, RZ, R135 ;  /* 0x000000ffff117224 */ /* 0x008fe400078e0087 */
        /* <DEDUP_REMOVED lines=10> */
[----:B0-----:R-:W-:-:S06]  /*1ce0*/  WARPGROUP.ARRIVE ;  /* 0x00000000000079c5 */ /* 0x001fcc0000000000 */
[----:B------:R-:W-:Y:S03]  /*1cf0*/  HGMMA.64x256x16.F32.BF16 R24, gdesc[UR12], RZ, !UPT, gsb0 ;  /* 0x03e000000c1879f0 */ /* 0x000fe6000c0018ff */
[----:B------:R-:W-:Y:S02]  /*1d00*/  WARPGROUP.DEPBAR.LE gsb0, 0x0 ;  /* 0x00008000000079c5 */ /* 0x000fe40000010000 */
[----:B------:R-:W-:Y:S04]  /*1d10*/  STL.64 [R1+0xae0], R150 ;  /* 0x000ae09601007387 */ /* 0x000fe80000100a00 */
        /* <DEDUP_REMOVED lines=20> */
[----:B------:R0:W-:Y:S04]  /*1e60*/  STL.64 [R1+0xa38], R108 ;  /* 0x000a386c01007387 */ /* 0x0001e80000100a00 */
[----:B0-----:R-:W2:Y:S04]  /*1e70*/  LDL.LU R108, [R1] ;  /* 0x00000000016c7983 */ /* 0x001ea80000300800 */
[----:B------:R-:W2:Y:S04]  /*1e80*/  LDL.LU R109, [R1+0x4] ;  /* 0x00000400016d7983 */ /* 0x000ea80000300800 */
        /* <DEDUP_REMOVED lines=19> */
[----:B------:R-:W2:Y:S01]  /*1fc0*/  LDL.LU R129, [R1+0x54] ;  /* 0x0000540001817983 */ /* 0x000ea20000300800 */
        /* <DEDUP_REMOVED lines=29> */
[----:B------:R-:W-:Y:S01]  /*21a0*/  UIADD3 UR12, UR8, 0x2, URZ ;  /* 0x00000002080c7890 */ /* 0x000fe2000fffe03f */
[----:B------:R-:W-:Y:S01]  /*21b0*/  IMAD.MOV.U32 R160, RZ, RZ, R213 ;  /* 0x000000ffffa07224 */ /* 0x000fe200078e00d5 */
[----:B------:R-:W-:Y:S01]  /*21c0*/  MOV R213, R23 ;  /* 0x0000001700d57202 */ /* 0x000fe20000000f00 */
[----:B------:R-:W-:Y:S01]  /*21d0*/  IMAD.MOV.U32 R214, RZ, RZ, R22 ;  /* 0x000000ffffd67224 */ /* 0x000fe200078e0016 */
[----:B------:R-:W-:Y:S01]  /*21e0*/  UIADD3 UR14, UR6, 0x2, URZ ;  /* 0x00000002060e7890 */ /* 0x000fe2000fffe03f */
[----:B------:R-:W-:Y:S01]  /*21f0*/  IMAD.MOV.U32 R215, RZ, RZ, R21 ;  /* 0x000000ffffd77224 */ /* 0x000fe200078e0015 */
[----:B------:R-:W-:Y:S01]  /*2200*/  UMOV UR13, 0x40000040 ;  /* 0x40000040000d7882 */ /* 0x000fe20000000000 */
[----:B------:R-:W-:Y:S01]  /*2210*/  IMAD.MOV.U32 R217, RZ, RZ, R19 ;  /* 0x000000ffffd97224 */ /* 0x000fe200078e0013 */
[----:B------:R-:W-:Y:S01]  /*2220*/  UMOV UR15, 0x40000040 ;  /* 0x40000040000f7882 */ /* 0x000fe20000000000 */
        /* <DEDUP_REMOVED lines=11> */
[----:B------:R-:W-:-:S06]  /*22e0*/  IMAD.MOV.U32 R235, RZ, RZ, R0 ;  /* 0x000000ffffeb7224 */ /* 0x000fcc00078e0000 */
[----:B--2---:R-:W-:-:S06]  /*22f0*/  WARPGROUP.ARRIVE ;  /* 0x00000000000079c5 */ /* 0x004fcc0000000000 */
[----:B------:R-:W-:Y:S03]  /*2300*/  HGMMA.64x256x16.F32.BF16 R108, gdesc[UR12], R108, gsb0 ;  /* 0x03e000000c6c79f0 */ /* 0x000fe6000800186c */
[----:B------:R-:W-:Y:S02]  /*2310*/  WARPGROUP.DEPBAR.LE gsb0, 0x0 ;  /* 0x00008000000079c5 */ /* 0x000fe40000010000 */
[----:B------:R-:W-:Y:S04]  /*2320*/  STL.64 [R1], R108 ;  /* 0x0000006c01007387 */ /* 0x000fe80000100a00 */
        /* <DEDUP_REMOVED lines=63> */
[----:B0-----:R-:W2:Y:S04]  /*2720*/  LDL.LU R160, [R1+0xae8] ;  /* 0x000ae80001a07983 */ /* 0x001ea80000300800 */
[----:B------:R-:W3:Y:S04]  /*2730*/  LDL.LU.64 R150, [R1+0xae0] ;  /* 0x000ae00001967983 */ /* 0x000ee80000300a00 */
        /* <DEDUP_REMOVED lines=20> */
[----:B------:R-:W3:Y:S01]  /*2880*/  LDL.LU.64 R108, [R1+0xa38] ;  /* 0x000a3800016c7983 */ /* 0x000ee20000300a00 */
[----:B------:R-:W-:Y:S01]  /*2890*/  UIADD3 UR12, UR8, 0x402, URZ ;  /* 0x00000402080c7890 */ /* 0x000fe2000fffe03f */
[----:B------:R-:W-:Y:S01]  /*28a0*/  UMOV UR13, 0x40000040 ;  /* 0x40000040000d7882 */ /* 0x000fe20000000000 */
[----:B---3--:R-:W-:-:S07]  /*28b0*/  WARPGROUP.ARRIVE ;  /* 0x00000000000079c5 */ /* 0x008fce0000000000 */
[----:B------:R-:W-:Y:S03]  /*28c0*/  HGMMA.64x256x16.F32.BF16 R24, gdesc[UR12], R24, gsb0 ;  /* 0x03e000000c1879f0 */ /* 0x000fe60008001818 */
        /* <DEDUP_REMOVED lines=65> */
[----:B0-----:R-:W3:Y:S04]  /*2ce0*/  LDL.LU.64 R24, [R1] ;  /* 0x0000000001187983 */ /* 0x001ee80000300a00 */
        /* <DEDUP_REMOVED lines=63> */
[----:B------:R-:W-:-:S02]  /*30e0*/  UIADD3 UR12, UR8, 0x4, URZ ;  /* 0x00000004080c7890 */ /* 0x000fc4000fffe03f */
[----:B------:R-:W-:Y:S01]  /*30f0*/  UIADD3 UR14, UR6, 0x4, URZ ;  /* 0x00000004060e7890 */ /* 0x000fe2000fffe03f */
[----:B------:R-:W-:Y:S01]  /*3100*/  UMOV UR13, 0x40000040 ;  /* 0x40000040000d7882 */ /* 0x000fe20000000000 */
[----:B------:R-:W-:Y:S01]  /*3110*/  UMOV UR15, 0x40000040 ;  /* 0x40000040000f7882 */ /* 0x000fe20000000000 */
[----:B---3--:R-:W-:-:S06]  /*3120*/  WARPGROUP.ARRIVE ;  /* 0x00000000000079c5 */ /* 0x008fcc0000000000 */
[----:B------:R-:W-:Y:S03]  /*3130*/  HGMMA.64x256x16.F32.BF16 R24, gdesc[UR12], R24, gsb0 ;  /* 0x03e000000c1879f0 */ /* 0x000fe60008001818 */
[----:B------:R-:W-:Y:S02]  /*3140*/  WARPGROUP.DEPBAR.LE gsb0, 0x0 ;  /* 0x00008000000079c5 */ /* 0x000fe40000010000 */
[----:B------:R-:W-:Y:S01]  /*3150*/  STL.64 [R1], R24 ;  /* 0x0000001801007387 */ /* 0x000fe20000100a00 */
        /* <DEDUP_REMOVED lines=39> */
[----:B------:R0:W-:Y:S01]  /*33d0*/  STL.64 [R1+0x50], R44 ;  /* 0x0000502c01007387 */ /* 0x0001e20000100a00 */
[----:B------:R-:W-:Y:S01]  /*33e0*/  IMAD.MOV.U32 R204, RZ, RZ, R120 ;  /* 0x000000ffffcc7224 */ /* 0x000fe200078e0078 */
[----:B------:R-:W-:Y:S01]  /*33f0*/  MOV R203, R119 ;  /* 0x0000007700cb7202 */ /* 0x000fe20000000f00 */
[----:B------:R-:W-:Y:S01]  /*3400*/  IMAD.MOV.U32 R205, RZ, RZ, R121 ;  /* 0x000000ffffcd7224 */ /* 0x000fe200078e0079 */
[----:B------:R-:W3:Y:S01]  /*3410*/  LDL.LU.64 R150, [R1+0xa30] ;  /* 0x000a300001967983 */ /* 0x000ee20000300a00 */
        /* <DEDUP_REMOVED lines=96> */
[----:B------:R-:W-:-:S03]  /*3a20*/  IMAD.MOV.U32 R235, RZ, RZ, R46 ;  /* 0x000000ffffeb7224 */ /* 0x000fc600078e002e */
        /* <DEDUP_REMOVED lines=28> */
[----:B0-----:R-:W3:Y:S04]  /*3bf0*/  LDL.LU.64 R44, [R1+0x888] ;  /* 0x00088800012c7983 */ /* 0x001ee80000300a00 */
        /* <DEDUP_REMOVED lines=11> */
[----:B------:R-:W-:-:S02]  /*3cb0*/  UMOV UR13, 0x40000040 ;  /* 0x40000040000d7882 */ /* 0x000fc40000000000 */
[----:B--2---:R-:W-:Y:S01]  /*3cc0*/  STL [R1+0x830], R160 ;  /* 0x000830a001007387 */ /* 0x004fe20000100800 */
[----:B---3--:R-:W-:-:S06]  /*3cd0*/  WARPGROUP.ARRIVE ;  /* 0x00000000000079c5 */ /* 0x008fcc0000000000 */
        /* <DEDUP_REMOVED lines=91> */
[----:B------:R-:W-:Y:S01]  /*4290*/  IMAD.MOV.U32 R234, RZ, RZ, R2 ;  /* 0x000000ffffea7224 */ /* 0x000fe200078e0002 */
[----:B------:R-:W-:Y:S02]  /*42a0*/  UIADD3 UR12, UR8, 0x6, URZ ;  /* 0x00000006080c7890 */ /* 0x000fe4000fffe03f */
[----:B------:R-:W-:Y:S01]  /*42b0*/  UIADD3 UR14, UR6, 0x6, URZ ;  /* 0x00000006060e7890 */ /* 0x000fe2000fffe03f */
[----:B------:R-:W-:Y:S01]  /*42c0*/  UMOV UR13, 0x40000040 ;  /* 0x40000040000d7882 */ /* 0x000fe20000000000 */
[----:B------:R-:W-:Y:S01]  /*42d0*/  UMOV UR15, 0x40000040 ;  /* 0x40000040000f7882 */ /* 0x000fe20000000000 */
        /* <DEDUP_REMOVED lines=236> */
[----:B------:R-:W-:Y:S01]  /*51a0*/  STL.64 [R1+0x30], R36 ;  /* 0x0000302401007387 */ /* 0x000fe20000100a00 */
[----:B------:R-:W-:-:S03]  /*51b0*/  MOV R2, R150 ;  /* 0x0000009600027202 */ /* 0x000fc60000000f00 */
[----:B------:R-:W-:Y:S01]  /*51c0*/  STL.64 [R1+0x38], R38 ;  /* 0x0000382601007387 */ /* 0x000fe20000100a00 */
[----:B------:R-:W-:-:S03]  /*51d0*/  IMAD.MOV.U32 R0, RZ, RZ, R151 ;  /* 0x000000ffff007224 */ /* 0x000fc600078e0097 */
[----:B------:R-:W-:Y:S01]  /*51e0*/  STL.64 [R1+0x40], R40 ;  /* 0x0000402801007387 */ /* 0x000fe20000100a00 */
[----:B------:R-:W-:-:S03]  /*51f0*/  IMAD.MOV.U32 R4, RZ, RZ, R148 ;  /* 0x000000ffff047224 */ /* 0x000fc600078e0094 */
[----:B------:R-:W-:Y:S01]  /*5200*/  STL.64 [R1+0x48], R42 ;  /* 0x0000482a01007387 */ /* 0x000fe20000100a00 */
[----:B------:R-:W-:Y:S01]  /*5210*/  IMAD.MOV.U32 R3, RZ, RZ, R149 ;  /* 0x000000ffff037224 */ /* 0x000fe200078e0095 */
[----:B------:R-:W-:Y:S02]  /*5220*/  MOV R5, R147 ;  /* 0x0000009300057202 */ /* 0x000fe40000000f00 */
[----:B------:R0:W-:Y:S01]  /*5230*/  STL.64 [R1+0x50], R44 ;  /* 0x0000502c01007387 */ /* 0x0001e20000100a00 */
[----:B------:R-:W-:Y:S01]  /*5240*/  IMAD.MOV.U32 R6, RZ, RZ, R146 ;  /* 0x000000ffff067224 */ /* 0x000fe200078e0092 */
[----:B------:R-:W-:Y:S02]  /*5250*/  MOV R8, R144 ;  /* 0x0000009000087202 */ /* 0x000fe40000000f00 */
[----:B------:R-:W3:Y:S01]  /*5260*/  LDL.LU.64 R150, [R1+0x778] ;  /* 0x0007780001967983 */ /* 0x000ee20000300a00 */
[----:B------:R-:W-:-:S03]  /*5270*/  IMAD.MOV.U32 R7, RZ, RZ, R145 ;  /* 0x000000ffff077224 */ /* 0x000fc600078e0091 */
[----:B------:R-:W3:Y:S01]  /*5280*/  LDL.LU.64 R148, [R1+0x770] ;  /* 0x0007700001947983 */ /* 0x000ee20000300a00 */
[----:B------:R-:W-:Y:S01]  /*5290*/  IMAD.MOV.U32 R10, RZ, RZ, R142 ;  /* 0x000000ffff0a7224 */ /* 0x000fe200078e008e */
[----:B------:R-:W-:Y:S01]  /*52a0*/  MOV R11, R141 ;  /* 0x0000008d000b7202 */ /* 0x000fe20000000f00 */
[----:B------:R-:W-:Y:S01]  /*52b0*/  IMAD.MOV.U32 R9, RZ, RZ, R143 ;  /* 0x000000ffff097224 */ /* 0x000fe200078e008f */
[----:B------:R-:W3:Y:S01]  /*52c0*/  LDL.LU.64 R146, [R1+0x768] ;  /* 0x0007680001927983 */ /* 0x000ee20000300a00 */
        /* <DEDUP_REMOVED lines=140> */
[----:B------:R-:W-:Y:S02]  /*5b90*/  IMAD.MOV.U32 R235, RZ, RZ, R46 ;  /* 0x000000ffffeb7224 */ /* 0x000fe400078e002e */
[----:B------:R-:W-:Y:S01]  /*5ba0*/  IMAD.MOV.U32 R234, RZ, RZ, R47 ;  /* 0x000000ffffea7224 */ /* 0x000fe200078e002f */
        /* <DEDUP_REMOVED lines=351> */
[----:B------:R-:W-:-:S03]  /*71a0*/  IMAD.MOV.U32 R4, RZ, RZ, R150 ;  /* 0x000000ffff047224 */ /* 0x000fc600078e0096 */
[----:B------:R-:W-:Y:S01]  /*71b0*/  STL.64 [R1+0x38], R38 ;  /* 0x0000382601007387 */ /* 0x000fe20000100a00 */
[----:B------:R-:W-:-:S03]  /*71c0*/  MOV R3, R151 ;  /* 0x0000009700037202 */ /* 0x000fc60000000f00 */
[----:B------:R-:W-:Y:S01]  /*71d0*/  STL.64 [R1+0x40], R40 ;  /* 0x0000402801007387 */ /* 0x000fe20000100a00 */
[----:B------:R-:W-:Y:S01]  /*71e0*/  MOV R6, R148 ;  /* 0x0000009400067202 */ /* 0x000fe20000000f00 */
[----:B------:R-:W-:Y:S02]  /*71f0*/  IMAD.MOV.U32 R5, RZ, RZ, R149 ;  /* 0x000000ffff057224 */ /* 0x000fe400078e0095 */
[----:B------:R-:W-:Y:S01]  /*7200*/  STL.64 [R1+0x48], R42 ;  /* 0x0000482a01007387 */ /* 0x000fe20000100a00 */
[----:B------:R-:W-:-:S03]  /*7210*/  IMAD.MOV.U32 R8, RZ, RZ, R146 ;  /* 0x000000ffff087224 */ /* 0x000fc600078e0092 */
[----:B------:R0:W-:Y:S01]  /*7220*/  STL.64 [R1+0x50], R44 ;  /* 0x0000502c01007387 */ /* 0x0001e20000100a00 */
[----:B------:R-:W-:Y:S01]  /*7230*/  IMAD.MOV.U32 R7, RZ, RZ, R147 ;  /* 0x000000ffff077224 */ /* 0x000fe200078e0093 */
[----:B------:R-:W-:Y:S02]  /*7240*/  MOV R9, R145 ;  /* 0x0000009100097202 */ /* 0x000fe40000000f00 */
        /* <DEDUP_REMOVED lines=242> */
[----:B------:R-:W-:Y:S01]  /*8170*/  IMAD.MOV.U32 R131, RZ, RZ, R2 ;  /* 0x000000ffff837224 */ /* 0x000fe200078e0002 */
[----:B------:R-:W-:Y:S01]  /*8180*/  UIADD3 UR12, UR8, 0x806, URZ ;  /* 0x00000806080c7890 */ /* 0x000fe2000fffe03f */
[----:B------:R-:W-:Y:S01]  /*8190*/  IMAD.MOV.U32 R217, RZ, RZ, R22 ;  /* 0x000000ffffd97224 */ /* 0x000fe200078e0016 */
[----:B------:R-:W-:Y:S01]  /*81a0*/  UIADD3 UR14, UR6, 0x806, URZ ;  /* 0x00000806060e7890 */ /* 0x000fe2000fffe03f */
[----:B------:R-:W-:Y:S01]  /*81b0*/  IMAD.MOV.U32 R218, RZ, RZ, R21 ;  /* 0x000000ffffda7224 */ /* 0x000fe200078e0015 */
[----:B------:R-:W-:Y:S01]  /*81c0*/  UMOV UR13, 0x40000040 ;  /* 0x40000040000d7882 */ /* 0x000fe20000000000 */
[----:B------:R-:W-:Y:S01]  /*81d0*/  IMAD.MOV.U32 R220, RZ, RZ, R19 ;  /* 0x000000ffffdc7224 */ /* 0x000fe200078e0013 */
[----:B------:R-:W-:Y:S01]  /*81e0*/  UMOV UR15, 0x40000040 ;  /* 0x40000040000f7882 */ /* 0x000fe20000000000 */
[----:B------:R-:W-:Y:S01]  /*81f0*/  IMAD.MOV.U32 R221, RZ, RZ, R18 ;  /* 0x000000ffffdd7224 */ /* 0x000fe200078e0012 */
[----:B------:R0:W5:Y:S01]  /*8200*/  LDL.LU R16, [R1+0x2c4] ;  /* 0x0002c40001107983 */ /* 0x0001620000300800 */
[----:B------:R-:W-:-:S02]  /*8210*/  IMAD.MOV.U32 R223, RZ, RZ, R15 ;  /* 0x000000ffffdf7224 */ /* 0x000fc400078e000f */
[----:B------:R-:W-:Y:S01]  /*8220*/  IMAD.MOV.U32 R224, RZ, RZ, R14 ;  /* 0x000000ffffe07224 */ /* 0x000fe200078e000e */
[----:B------:R0:W5:Y:S01]  /*8230*/  LDL.LU R2, [R1+0x2c0] ;  /* 0x0002c00001027983 */ /* 0x0001620000300800 */
[----:B------:R-:W-:Y:S02]  /*8240*/  IMAD.MOV.U32 R226, RZ, RZ, R12 ;  /* 0x000000ffffe27224 */ /* 0x000fe400078e000c */
[----:B------:R-:W-:Y:S01]  /*8250*/  IMAD.MOV.U32 R227, RZ, RZ, R11 ;  /* 0x000000ffffe37224 */ /* 0x000fe200078e000b */
[----:B------:R0:W5:Y:S01]  /*8260*/  LDL.LU R0, [R1+0x2bc] ;  /* 0x0002bc0001007983 */ /* 0x0001620000300800 */
[----:B------:R-:W-:Y:S02]  /*8270*/  IMAD.MOV.U32 R229, RZ, RZ, R9 ;  /* 0x000000ffffe57224 */ /* 0x000fe400078e0009 */
[----:B------:R-:W-:Y:S02]  /*8280*/  IMAD.MOV.U32 R230, RZ, RZ, R8 ;  /* 0x000000ffffe67224 */ /* 0x000fe400078e0008 */
[----:B------:R-:W-:-:S02]  /*8290*/  IMAD.MOV.U32 R232, RZ, RZ, R6 ;  /* 0x000000ffffe87224 */ /* 0x000fc400078e0006 */
        /* <DEDUP_REMOVED lines=69> */
[----:B-1----:R0:W5:Y:S04]  /*86f0*/  LDL.LU R160, [R1+0x2b8] ;  /* 0x0002b80001a07983 */ /* 0x0021680000300800 */
[----:B------:R-:W2:Y:S04]  /*8700*/  LDL.LU.64 R150, [R1+0x2b0] ;  /* 0x0002b00001967983 */ /* 0x000ea80000300a00 */
        /* <DEDUP_REMOVED lines=20> */
[----:B------:R-:W2:Y:S01]  /*8850*/  LDL.LU.64 R108, [R1+0x208] ;  /* 0x00020800016c7983 */ /* 0x000ea20000300a00 */
[----:B------:R-:W-:Y:S01]  /*8860*/  UIADD3 UR12, UR8, 0xc06, URZ ;  /* 0x00000c06080c7890 */ /* 0x000fe2000fffe03f */
[----:B------:R-:W-:Y:S01]  /*8870*/  UMOV UR13, 0x40000040 ;  /* 0x40000040000d7882 */ /* 0x000fe20000000000 */
[----:B--2---:R-:W-:-:S07]  /*8880*/  WARPGROUP.ARRIVE ;  /* 0x00000000000079c5 */ /* 0x004fce0000000000 */
[----:B------:R-:W-:Y:S03]  /*8890*/  HGMMA.64x256x16.F32.BF16 R24, gdesc[UR12], R24, gsb0 ;  /* 0x03e000000c1879f0 */ /* 0x000fe60008001818 */
[----:B------:R-:W-:Y:S02]  /*88a0*/  WARPGROUP.DEPBAR.LE gsb0, 0x0 ;  /* 0x00008000000079c5 */ /* 0x000fe40000010000 */
[----:B0-----:R-:W-:Y:S05]  /*88b0*/  @!P1 BRA `(.L_x_18) ;  /* 0x0000008000a89947 */ /* 0x001fea0003800000 */
[----:B------:R-:W-:Y:S02]  /*88c0*/  UIADD3 UR6, UR37, 0x1, URZ ;  /* 0x0000000125067890 */ /* 0x000fe4000fffe03f */
[----:B------:R-:W-:Y:S02]  /*88d0*/  UMOV UR7, UR37 ;  /* 0x0000002500077c82 */ /* 0x000fe40008000000 */
[----:B------:R-:W-:-:S04]  /*88e0*/  UISETP.NE.AND UP0, UPT, UR6, 0x2, UPT ;  /* 0x000000020600788c */ /* 0x000fc8000bf05270 */
[----:B------:R-:W-:Y:S02]  /*88f0*/  USEL UR9, URZ, 0x1, UP0 ;  /* 0x000000013f097887 */ /* 0x000fe40008000000 */
[----:B------:R-:W-:Y:S02]  /*8900*/  USEL UR6, UR6, URZ, UP0 ;  /* 0x0000003f06067287 */ /* 0x000fe40008000000 */
[----:B------:R-:W-:-:S12]  /*8910*/  ULOP3.LUT UR9, UR36, UR9, URZ, 0x3c, !UPT ;  /* 0x0000000924097292 */ /* 0x000fd8000f8e3c3f */
.L_x_25:
[----:B------:R-:W-:Y:S05]  /*8920*/  @!P0 BRA `(.L_x_19) ;  /* 0x0000000000048947 */ /* 0x000fea0003800000 */
[----:B------:R-:W-:Y:S01]  /*8930*/  BPT.TRAP 0x1 ;  /* 0x000000040000795c */ /* 0x000fe20000300000 */
.L_x_19:
[----:B------:R-:W0:Y:S01]  /*8940*/  S2UR UR10, SR_CgaCtaId ;  /* 0x00000000000a79c3 */ /* 0x000e220000008800 */
[----:B------:R-:W-:Y:S01]  /*8950*/  UMOV UR8, 0x400 ;  /* 0x0000040000087882 */ /* 0x000fe20000000000 */
[----:B------:R-:W-:-:S05]  /*8960*/  IMAD.U32 R3, RZ, RZ, UR9 ;  /* 0x00000009ff037e24 */ /* 0x000fca000f8e00ff */
[----:B------:R-:W-:Y:S01]  /*8970*/  SHF.L.U32 R3, R3, 0x1f, RZ ;  /* 0x0000001f03037819 */ /* 0x000fe200000006ff */
[----:B0-----:R-:W-:-:S04]  /*8980*/  ULEA UR8, UR10, UR8, 0x18 ;  /* 0x000000080a087291 */ /* 0x001fc8000f8ec03f */
[----:B------:R-:W-:-:S09]  /*8990*/  ULEA UR10, UR6, UR8, 0x3 ;  /* 0x00000008060a7291 */ /* 0x000fd2000f8e183f */
[----:B------:R0:W1:Y:S01]  /*89a0*/  SYNCS.PHASECHK.TRANS64.TRYWAIT P1, [UR10], R3 ;  /* 0x00000003ff0075a7 */ /* 0x000062000802014a */
[----:B------:R-:W-:Y:S05]  /*89b0*/  @!P0 BRA `(.L_x_20) ;  /* 0x0000000000048947 */ /* 0x000fea0003800000 */
[----:B------:R-:W-:Y:S01]  /*89c0*/  BPT.TRAP 0x1 ;  /* 0x000000040000795c */ /* 0x000fe20000300000 */
.L_x_20:
[----:B-1----:R-:W-:Y:S05]  /*89d0*/  @P1 BRA `(.L_x_21) ;  /* 0x0000000000081947 */ /* 0x002fea0003800000 */
[----:B------:R-:W1:Y:S02]  /*89e0*/  SYNCS.PHASECHK.TRANS64.TRYWAIT P1, [UR10], R3 ;  /* 0x00000003ff0075a7 */ /* 0x000e64000802014a */
[----:B-1----:R-:W-:Y:S05]  /*89f0*/  @!P1 BRA `(.L_x_22) ;  /* 0x000001ac00189947 */ /* 0x002fea0003800000 */
.L_x_21:
        /* <DEDUP_REMOVED lines=64> */
[----:B--2---:R-:W2:Y:S04]  /*8e00*/  LDL.LU.64 R24, [R1] ;  /* 0x0000000001187983 */ /* 0x004ea80000300a00 */
        /* <DEDUP_REMOVED lines=63> */
[----:B------:R-:W-:-:S02]  /*9200*/  ULEA UR10, UR6, UR4, 0xc ;  /* 0x00000004060a7291 */ /* 0x000fc4000f8e603f */
[----:B------:R-:W-:Y:S01]  /*9210*/  ULEA UR11, UR6, UR5, 0xc ;  /* 0x00000005060b7291 */ /* 0x000fe2000f8e603f */
[----:B-----5:R-:W-:Y:S01]  /*9220*/  STL [R1+0x2c4], R16 ;  /* 0x0002c41001007387 */ /* 0x020fe20000100800 */
[----:B------:R-:W-:Y:S01]  /*9230*/  UMOV UR13, 0x40000040 ;  /* 0x40000040000d7882 */ /* 0x000fe20000000000 */
[----:B------:R-:W-:Y:S02]  /*9240*/  UMOV UR15, 0x40000040 ;  /* 0x40000040000f7882 */ /* 0x000fe40000000000 */
[----:B------:R-:W-:Y:S01]  /*9250*/  UMOV UR12, UR10 ;  /* 0x0000000a000c7c82 */ /* 0x000fe20008000000 */
[----:B------:R3:W-:Y:S01]  /*9260*/  STL [R1+0x2c0], R2 ;  /* 0x0002c00201007387 */ /* 0x0007e20000100800 */
[----:B------:R-:W-:-:S03]  /*9270*/  UMOV UR14, UR11 ;  /* 0x0000000b000e7c82 */ /* 0x000fc60008000000 */
[----:B------:R4:W-:Y:S01]  /*9280*/  STL [R1+0x2bc], R0 ;  /* 0x0002bc0001007387 */ /* 0x0009e20000100800 */
[----:B--2---:R-:W-:-:S06]  /*9290*/  WARPGROUP.ARRIVE ;  /* 0x00000000000079c5 */ /* 0x004fcc0000000000 */
[----:B------:R-:W-:Y:S03]  /*92a0*/  HGMMA.64x256x16.F32.BF16 R24, gdesc[UR12], R24, gsb0 ;  /* 0x03e000000c1879f0 */ /* 0x000fe60008001818 */
[----:B------:R-:W-:Y:S02]  /*92b0*/  WARPGROUP.DEPBAR.LE gsb0, 0x0 ;  /* 0x00008000000079c5 */ /* 0x000fe40000010000 */
[----:B------:R-:W-:Y:S01]  /*92c0*/  STL.64 [R1], R24 ;  /* 0x0000001801007387 */ /* 0x000fe20000100a00 */
[----:B---3--:R-:W-:Y:S01]  /*92d0*/  IMAD.MOV.U32 R2, RZ, RZ, R150 ;  /* 0x000000ffff027224 */ /* 0x008fe200078e0096 */
[----:B----4-:R-:W-:Y:S01]  /*92e0*/  MOV R0, R151 ;  /* 0x0000009700007202 */ /* 0x010fe20000000f00 */
[----:B01----:R-:W-:Y:S01]  /*92f0*/  IMAD.MOV.U32 R3, RZ, RZ, R149 ;  /* 0x000000ffff037224 */ /* 0x003fe200078e0095 */
[----:B------:R-:W-:Y:S01]  /*9300*/  STL.64 [R1+0x8], R26 ;  /* 0x0000081a01007387 */ /* 0x000fe20000100a00 */
        /* <DEDUP_REMOVED lines=39> */
[----:B------:R-:W2:Y:S01]  /*9580*/  LDL.LU.64 R150, [R1+0xce8] ;  /* 0x000ce80001967983 */ /* 0x000ea20000300a00 */
        /* <DEDUP_REMOVED lines=96> */
[----:B------:R-:W-:-:S03]  /*9b90*/  IMAD.MOV.U32 R234, RZ, RZ, R47 ;  /* 0x000000ffffea7224 */ /* 0x000fc600078e002f */
        /* <DEDUP_REMOVED lines=28> */
[----:B0-----:R-:W2:Y:S04]  /*9d60*/  LDL.LU.64 R44, [R1+0xb40] ;  /* 0x000b4000012c7983 */ /* 0x001ea80000300a00 */
        /* <DEDUP_REMOVED lines=11> */
[----:B------:R-:W-:-:S02]  /*9e20*/  UMOV UR13, 0x40000040 ;  /* 0x40000040000d7882 */ /* 0x000fc40000000000 */
[----:B------:R-:W-:Y:S01]  /*9e30*/  STL [R1+0xae8], R160 ;  /* 0x000ae8a001007387 */ /* 0x000fe20000100800 */
[----:B--2---:R-:W-:-:S06]  /*9e40*/  WARPGROUP.ARRIVE ;  /* 0x00000000000079c5 */ /* 0x004fcc0000000000 */
        /* <DEDUP_REMOVED lines=76> */
[----:B------:R-:W-:Y:S01]  /*a310*/  MOV R213, R23 ;  /* 0x0000001700d57202 */ /* 0x000fe20000000f00 */
        /* <DEDUP_REMOVED lines=258> */
[----:B------:R-:W-:-:S03]  /*b340*/  IMAD.MOV.U32 R0, RZ, RZ, R151 ;  /* 0x000000ffff007224 */ /* 0x000fc600078e0097 */
[----:B------:R-:W-:Y:S01]  /*b350*/  STL.64 [R1+0x40], R40 ;  /* 0x0000402801007387 */ /* 0x000fe20000100a00 */
[----:B------:R-:W-:Y:S01]  /*b360*/  IMAD.MOV.U32 R4, RZ, RZ, R148 ;  /* 0x000000ffff047224 */ /* 0x000fe200078e0094 */
[----:B------:R-:W-:Y:S02]  /*b370*/  MOV R3, R149 ;  /* 0x0000009500037202 */ /* 0x000fe40000000f00 */
[----:B------:R-:W-:Y:S01]  /*b380*/  STL.64 [R1+0x48], R42 ;  /* 0x0000482a01007387 */ /* 0x000fe20000100a00 */
[----:B------:R-:W-:Y:S01]  /*b390*/  MOV R6, R146 ;  /* 0x0000009200067202 */ /* 0x000fe20000000f00 */
[----:B------:R-:W-:Y:S02]  /*b3a0*/  IMAD.MOV.U32 R5, RZ, RZ, R147 ;  /* 0x000000ffff057224 */ /* 0x000fe400078e0093 */
[----:B------:R0:W-:Y:S01]  /*b3b0*/  STL.64 [R1+0x50], R44 ;  /* 0x0000502c01007387 */ /* 0x0001e20000100a00 */
[----:B------:R-:W-:-:S03]  /*b3c0*/  IMAD.MOV.U32 R8, RZ, RZ, R144 ;  /* 0x000000ffff087224 */ /* 0x000fc600078e0090 */
[----:B------:R-:W3:Y:S01]  /*b3d0*/  LDL.LU.64 R150, [R1+0xa30] ;  /* 0x000a300001967983 */ /* 0x000ee20000300a00 */
        /* <DEDUP_REMOVED lines=1380> */
[----:B------:R-:W-:Y:S01]  /*10a20*/  BPT.TRAP 0x1 ;  /* 0x000000040000795c */ /* 0x000fe20000300000 */
.L_x_23:
[----:B------:R-:W-:Y:S02]  /*10a30*/  UISETP.GT.U32.AND UP0, UPT, UR38, 0x1, UPT ;  /* 0x000000012600788c */ /* 0x000fe4000bf04070 */
[----:B------:R-:W-:-:S04]  /*10a40*/  ULEA UR8, UR7, UR8, 0x3 ;  /* 0x0000000807087291 */ /* 0x000fc8000f8e183f */
[----:B------:R-:W-:Y:S01]  /*10a50*/  UIADD3 UR8, UR8, 0x10, URZ ;  /* 0x0000001008087890 */ /* 0x000fe2000fffe03f */
[----:B------:R-:W-:-:S03]  /*10a60*/  PLOP3.LUT P1, PT, PT, PT, UP0, 0x80, 0x0 ;  /* 0x000000000000781c */ /* 0x000fc60003f2f008 */
[----:B------:R-:W-:-:S09]  /*10a70*/  UPRMT UR8, URZ, 0x654, UR8 ;  /* 0x000006543f087896 */ /* 0x000fd20008000008 */
[----:B------:R-:W-:Y:S01]  /*10a80*/  SYNCS.ARRIVE.TRANS64.RED.A1T0 RZ, [UR8], RZ ;  /* 0x000000ffffff79a7 */ /* 0x000fe20008100408 */
[----:B------:R-:W-:Y:S05]  /*10a90*/  @P1 BRA `(.L_x_24) ;  /* 0x0000000000041947 */ /* 0x000fea0003800000 */
[----:B------:R-:W-:Y:S01]  /*10aa0*/  BPT.TRAP 0x1 ;  /* 0x000000040000795c */ /* 0x000fe20000300000 */
.L_x_24:
[----:B------:R-:W-:Y:S01]  /*10ab0*/  UIADD3 UR6, UR6, 0x1, URZ ;  /* 0x0000000106067890 */ /* 0x000fe2000fffe03f */
[C---:B-----5:R-:W-:Y:S01]  /*10ac0*/  ISETP.GT.AND P1, PT, R0.reuse, 0x1, PT ;  /* 0x000000010000780c */ /* 0x060fe20003f24270 */
[----:B------:R-:W-:Y:S01]  /*10ad0*/  UIADD3 UR7, UR7, 0x1, URZ ;  /* 0x0000000107077890 */ /* 0x000fe2000fffe03f */
[----:B------:R-:W-:Y:S01]  /*10ae0*/  VIADD R0, R0, 0xffffffff ;  /* 0xffffffff00007836 */ /* 0x000fe20000000000 */
[----:B------:R-:W-:Y:S02]  /*10af0*/  UISETP.NE.AND UP0, UPT, UR6, 0x2, UPT ;  /* 0x000000020600788c */ /* 0x000fe4000bf05270 */
[----:B------:R-:W-:Y:S02]  /*10b00*/  UISETP.NE.AND UP1, UPT, UR7, 0x2, UPT ;  /* 0x000000020700788c */ /* 0x000fe4000bf25270 */
[----:B------:R-:W-:Y:S02]  /*10b10*/  USEL UR8, URZ, 0x1, UP0 ;  /* 0x000000013f087887 */ /* 0x000fe40008000000 */
[----:B------:R-:W-:-:S02]  /*10b20*/  USEL UR6, UR6, URZ, UP0 ;  /* 0x0000003f06067287 */ /* 0x000fc40008000000 */
[----:B------:R-:W-:Y:S02]  /*10b30*/  USEL UR7, UR7, URZ, UP1 ;  /* 0x0000003f07077287 */ /* 0x000fe40008800000 */
[----:B------:R-:W-:Y:S01]  /*10b40*/  ULOP3.LUT UR9, UR9, UR8, URZ, 0x3c, !UPT ;  /* 0x0000000809097292 */ /* 0x000fe2000f8e3c3f */
[----:B------:R-:W-:Y:S11]  /*10b50*/  @P1 BRA `(.L_x_25) ;  /* 0xffffff7c00701947 */ /* 0x000ff6000383ffff */
.L_x_18:
[----:B-----5:R-:W0:Y:S02]  /*10b60*/  LDC R0, c[0x0][0x28c] ;  /* 0x0000a300ff007b82 */ /* 0x020e240000000800 */
[----:B0-----:R-:W-:-:S13]  /*10b70*/  ISETP.GE.AND P1, PT, R0, 0x1, PT ;  /* 0x000000010000780c */ /* 0x001fda0003f26270 */
[----:B------:R-:W-:Y:S05]  /*10b80*/  @!P1 BRA `(.L_x_26) ;  /* 0x0000000000449947 */ /* 0x000fea0003800000 */
[----:B------:R-:W-:Y:S05]  /*10b90*/  @!P0 BRA `(.L_x_27) ;  /* 0x0000000000048947 */ /* 0x000fea0003800000 */
[----:B------:R-:W-:Y:S01]  /*10ba0*/  BPT.TRAP 0x1 ;  /* 0x000000040000795c */ /* 0x000fe20000300000 */
.L_x_27:
[----:B------:R-:W0:Y:S01]  /*10bb0*/  S2UR UR6, SR_CgaCtaId ;  /* 0x00000000000679c3 */ /* 0x000e220000008800 */
[----:B------:R-:W-:Y:S01]  /*10bc0*/  UISETP.LT.AND UP0, UPT, UR43, 0x1, UPT ;  /* 0x000000012b00788c */ /* 0x000fe2000bf01270 */
[----:B------:R-:W-:-:S03]  /*10bd0*/  UMOV UR5, 0x400 ;  /* 0x0000040000057882 */ /* 0x000fc60000000000 */
[----:B------:R-:W-:Y:S02]  /*10be0*/  USEL UR4, UR43, 0x1, UP0 ;  /* 0x000000012b047887 */ /* 0x000fe40008000000 */
[----:B------:R-:W-:Y:S02]  /*10bf0*/  UISETP.GT.U32.AND UP0, UPT, UR38, 0x1, UPT ;  /* 0x000000012600788c */ /* 0x000fe4000bf04070 */
[----:B------:R-:W-:-:S04]  /*10c00*/  UIADD3 UR4, UR37, UR43, -UR4 ;  /* 0x0000002b25047290 */ /* 0x000fc8000fffe804 */
[----:B------:R-:W-:Y:S01]  /*10c10*/  USHF.L.U32 UR4, UR4, 0x3, URZ ;  /* 0x0000000304047899 */ /* 0x000fe2000800063f */
[----:B------:R-:W-:-:S03]  /*10c20*/  PLOP3.LUT P0, PT, PT, PT, UP0, 0x80, 0x0 ;  /* 0x000000000000781c */ /* 0x000fc60003f0f008 */
[----:B------:R-:W-:Y:S02]  /*10c30*/  ULOP3.LUT UR4, UR4, 0x8, URZ, 0xc0, !UPT ;  /* 0x0000000804047892 */ /* 0x000fe4000f8ec03f */
[----:B0-----:R-:W-:-:S04]  /*10c40*/  ULEA UR5, UR6, UR5, 0x18 ;  /* 0x0000000506057291 */ /* 0x001fc8000f8ec03f */
[----:B------:R-:W-:-:S04]  /*10c50*/  UIADD3 UR4, UR5, 0x10, UR4 ;  /* 0x0000001005047890 */ /* 0x000fc8000fffe004 */
[----:B------:R-:W-:-:S09]  /*10c60*/  UPRMT UR4, URZ, 0x654, UR4 ;  /* 0x000006543f047896 */ /* 0x000fd20008000004 */
[----:B------:R-:W-:Y:S01]  /*10c70*/  SYNCS.ARRIVE.TRANS64.RED.A1T0 RZ, [UR4], RZ ;  /* 0x000000ffffff79a7 */ /* 0x000fe20008100404 */
[----:B------:R-:W-:Y:S05]  /*10c80*/  @P0 BRA `(.L_x_26) ;  /* 0x0000000000040947 */ /* 0x000fea0003800000 */
[----:B------:R-:W-:Y:S01]  /*10c90*/  BPT.TRAP 0x1 ;  /* 0x000000040000795c */ /* 0x000fe20000300000 */
.L_x_26:
[----:B------:R-:W0:Y:S01]  /*10ca0*/  S2R R8, SR_TID.X ;  /* 0x0000000000087919 */ /* 0x000e220000002100 */
[----:B------:R-:W-:Y:S01]  /*10cb0*/  IMAD.MOV.U32 R19, RZ, RZ, 0x6540 ;  /* 0x00006540ff137424 */ /* 0x000fe200078e00ff */
[----:B------:R-:W-:Y:S01]  /*10cc0*/  USHF.R.S32.HI UR10, URZ, 0x1f, UR42 ;  /* 0x0000001f3f0a7899 */ /* 0x000fe2000801142a */
[----:B------:R-:W-:Y:S01]  /*10cd0*/  LOP3.LUT R4, R160, 0x1, RZ, 0xc0, !PT ;  /* 0x00000001a0047812 */ /* 0x000fe200078ec0ff */
[----:B------:R-:W-:Y:S01]  /*10ce0*/  ULDC.64 UR8, c[0x0][0x5d0] ;  /* 0x0001740000087ab9 */ /* 0x000fe20000000a00 */
[----:B------:R-:W-:Y:S01]  /*10cf0*/  UIADD3 UR37, UR43, UR37, URZ ;  /* 0x000000252b257290 */ /* 0x000fe2000fffe03f */
[----:B------:R-:W-:Y:S01]  /*10d00*/  MOV R6, UR8 ;  /* 0x0000000800067c02 */ /* 0x000fe20008000f00 */
[----:B------:R-:W-:Y:S01]  /*10d10*/  UIMAD UR4, UR10, UR8, URZ ;  /* 0x000000080a0472a4 */ /* 0x000fe2000f8e023f */
[----:B------:R-:W-:Y:S01]  /*10d20*/  SHF.L.U32 R3, R4, 0x6, RZ ;  /* 0x0000000604037819 */ /* 0x000fe200000006ff */
[----:B------:R-:W-:Y:S02]  /*10d30*/  UIMAD.WIDE UR6, UR40, 0x100, URZ ;  /* 0x00000100280678a5 */ /* 0x000fe4000f8e023f */
[----:B------:R-:W-:Y:S01]  /*10d40*/  UIMAD UR4, UR42, UR9, UR4 ;  /* 0x000000092a0472a4 */ /* 0x000fe2000f8e0204 */
[----:B------:R-:W-:Y:S01]  /*10d50*/  ULDC UR8, c[0x0][0x288] ;  /* 0x0000a20000087ab9 */ /* 0x000fe20000000800 */
[----:B------:R-:W-:Y:S01]  /*10d60*/  USHF.L.U32 UR40, UR40, 0x8, URZ ;  /* 0x0000000828287899 */ /* 0x000fe2000800063f */
[----:B------:R-:W-:Y:S01]  /*10d70*/  ULDC UR5, c[0x0][0x284] ;  /* 0x0000a10000057ab9 */ /* 0x000fe20000000800 */
[----:B------:R-:W-:Y:S01]  /*10d80*/  UISETP.GT.U32.AND UP0, UPT, UR37, 0x1, UPT ;  /* 0x000000012500788c */ /* 0x000fe2000bf04070 */
[----:B------:R-:W-:-:S03]  /*10d90*/  IMAD.U32 R17, RZ, RZ, UR5 ;  /* 0x00000005ff117e24 */ /* 0x000fc6000f8e00ff */
[----:B------:R-:W-:Y:S01]  /*10da0*/  UISETP.LT.U32.AND UP0, UPT, UR43, 0x2, UP0 ;  /* 0x000000022b00788c */ /* 0x000fe20008701070 */
[C---:B0-----:R-:W-:Y:S01]  /*10db0*/  IMAD.SHL.U32 R18, R8.reuse, 0x2, RZ ;  /* 0x0000000208127824 */ /* 0x041fe200078e00ff */
[----:B------:R-:W-:Y:S02]  /*10dc0*/  SHF.R.U32.HI R0, RZ, 0x2, R8 ;  /* 0x00000002ff007819 */ /* 0x000fe40000011608 */
[----:B------:R-:W-:Y:S02]  /*10dd0*/  LOP3.LUT R5, R8, 0x60, RZ, 0xc0, !PT ;  /* 0x0000006008057812 */ /* 0x000fe400078ec0ff */
[----:B------:R-:W-:Y:S02]  /*10de0*/  LOP3.LUT R18, R18, 0x6, RZ, 0xc0, !PT ;  /* 0x0000000612127812 */ /* 0x000fe400078ec0ff */
[----:B------:R-:W-:Y:S02]  /*10df0*/  LOP3.LUT R0, R0, 0x7, RZ, 0xc0, !PT ;  /* 0x0000000700007812 */ /* 0x000fe400078ec0ff */
[----:B------:R-:W-:Y:S01]  /*10e00*/  PRMT R18, R18, R19, UR41 ;  /* 0x0000002912127e16 */ /* 0x000fe20008000013 */
[----:B------:R-:W-:Y:S01]  /*10e10*/  USHF.L.U32 UR41, UR41, 0x8, URZ ;  /* 0x0000000829297899 */ /* 0x000fe2000800063f */
[----:B------:R-:W-:-:S02]  /*10e20*/  SHF.R.U32.HI R5, RZ, 0x1, R5 ;  /* 0x00000001ff057819 */ /* 0x000fc40000011605 */
[----:B------:R-:W-:Y:S01]  /*10e30*/  SHF.R.S32.HI R19, RZ, 0x1f, R18 ;  /* 0x0000001fff137819 */ /* 0x000fe20000011412 */
[----:B------:R-:W-:Y:S01]  /*10e40*/  UISETP.GE.AND UP1, UPT, UR41, UR8, UPT ;  /* 0x000000082900728c */ /* 0x000fe2000bf26270 */
[--C-:B------:R-:W-:Y:S02]  /*10e50*/  LOP3.LUT R3, R3, 0x40, R0.reuse, 0xe2, !PT ;  /* 0x0000004003037812 */ /* 0x100fe400078ee200 */
[----:B------:R-:W-:Y:S01]  /*10e60*/  IADD3 R0, RZ, -R5, -R0 ;  /* 0x80000005ff007210 */ /* 0x000fe20007ffe800 */
[----:B------:R-:W-:Y:S01]  /*10e70*/  IMAD.WIDE.U32 R6, R6, UR42, R18 ;  /* 0x0000002a06067c25 */ /* 0x000fe2000f8e0012 */
[----:B------:R-:W-:Y:S01]  /*10e80*/  UISETP.GE.OR UP1, UPT, UR40, UR5, UP1 ;  /* 0x000000052800728c */ /* 0x000fe20008f26670 */
[----:B------:R-:W-:Y:S01]  /*10e90*/  LOP3.LUT R3, R3, UR6, R5, 0xfe, !PT ;  /* 0x0000000603037c12 */ /* 0x000fe2000f8efe05 */
[----:B------:R-:W-:Y:S01]  /*10ea0*/  USEL UR5, URZ, 0x1, !UP0 ;  /* 0x000000013f057887 */ /* 0x000fe2000c000000 */
[----:B------:R-:W-:Y:S01]  /*10eb0*/  VIADD R7, R7, UR4 ;  /* 0x0000000407077c36 */ /* 0x000fe20008000000 */
[----:B------:R-:W-:Y:S01]  /*10ec0*/  USHF.R.U32.HI UR4, URZ, 0x1, UR37 ;  /* 0x000000013f047899 */ /* 0x000fe20008011625 */
[----:B------:R-:W-:Y:S01]  /*10ed0*/  IMAD R0, R4, -0x40, R0 ;  /* 0xffffffc004007824 */ /* 0x000fe200078e0200 */
[----:B------:R-:W-:Y:S01]  /*10ee0*/  PLOP3.LUT P0, PT, PT, PT, UP1, 0x80, 0x0 ;  /* 0x000000000000781c */ /* 0x000fe20003f0f018 */
[----:B------:R-:W-:Y:S01]  /*10ef0*/  ULOP3.LUT UR37, UR37, 0x1, URZ, 0xc0, !UPT ;  /* 0x0000000125257892 */ /* 0x000fe2000f8ec03f */
[----:B------:R-:W-:Y:S01]  /*10f00*/  MOV R4, 0xfffffffe ;  /* 0xfffffffe00047802 */ /* 0x000fe20000000f00 */
[----:B------:R-:W-:Y:S01]  /*10f10*/  ULOP3.LUT UR4, UR4, 0x1, URZ, 0xc0, !UPT ;  /* 0x0000000104047892 */ /* 0x000fe2000f8ec03f */
[----:B------:R-:W-:Y:S01]  /*10f20*/  IADD3 R17, R17, -UR40, R0 ;  /* 0x8000002811117c10 */ /* 0x000fe2000fffe000 */
[----:B------:R-:W-:Y:S01]  /*10f30*/  UMOV UR40, 0xffffffff ;  /* 0xffffffff00287882 */ /* 0x000fe20000000000 */
[----:B------:R-:W-:Y:S01]  /*10f40*/  LOP3.LUT R0, R8, 0x3, RZ, 0xc0, !PT ;  /* 0x0000000308007812 */ /* 0x000fe200078ec0ff */
[----:B------:R-:W-:-:S04]  /*10f50*/  UISETP.NE.U32.AND UP2, UPT, UR4, 0x1, UPT ;  /* 0x000000010400788c */ /* 0x000fc8000bf45070 */
[----:B------:R-:W-:Y:S01]  /*10f60*/  UISETP.GT.U32.AND UP2, UPT, UR43, 0x1, !UP2 ;  /* 0x000000012b00788c */ /* 0x000fe2000d744070 */
[----:B------:R-:W-:-:S03]  /*10f70*/  IMAD R0, R0, R4, UR8 ;  /* 0x0000000800007e24 */ /* 0x000fc6000f8e0204 */
[----:B------:R-:W-:Y:S01]  /*10f80*/  USEL UR4, URZ, 0x1, !UP2 ;  /* 0x000000013f047887 */ /* 0x000fe2000d000000 */
[----:B------:R-:W-:-:S03]  /*10f90*/  VIADD R0, R0, -UR41 ;  /* 0x8000002900007c36 */ /* 0x000fc60008000000 */
[----:B------:R-:W-:Y:S01]  /*10fa0*/  ULOP3.LUT UR36, UR4, UR36, UR5, 0x96, !UPT ;  /* 0x0000002404247292 */ /* 0x000fe2000f8e9605 */
[----:B------:R-:W-:Y:S11]  /*10fb0*/  @P0 BRA `(.L_x_28) ;  /* 0x0000010400d80947 */ /* 0x000ff60003800000 */
[----:B------:R-:W-:Y:S01]  /*10fc0*/  FSETP.NEU.AND P0, PT, R16, RZ, PT ;  /* 0x000000ff1000720b */ /* 0x000fe20003f0d000 */
[----:B------:R-:W-:Y:S01]  /*10fd0*/  ULDC.64 UR8, c[0x0][0x5c8] ;  /* 0x0001720000087ab9 */ /* 0x000fe20000000a00 */
[----:B------:R-:W-:Y:S01]  /*10fe0*/  ISETP.GT.AND P3, PT, R17, RZ, PT ;  /* 0x000000ff1100720c */ /* 0x000fe20003f64270 */
[----:B------:R-:W-:Y:S01]  /*10ff0*/  UIMAD UR4, UR7, UR8, URZ ;  /* 0x00000008070472a4 */ /* 0x000fe2000f8e023f */
[----:B------:R-:W-:Y:S01]  /*11000*/  IMAD.U32 R10, RZ, RZ, UR9 ;  /* 0x00000009ff0a7e24 */ /* 0x000fe2000f8e00ff */
[----:B------:R-:W-:Y:S01]  /*11010*/  BSSY B0, `(.L_x_28) ;  /* 0x0001070000007945 */ /* 0x000fe20003800000 */
[----:B------:R-:W-:Y:S01]  /*11020*/  IMAD.WIDE.U32 R6, R3, UR8, R6 ;  /* 0x0000000803067c25 */ /* 0x000fe2000f8e0006 */
[----:B------:R-:W-:-:S03]  /*11030*/  ISETP.GT.AND P1, PT, R0, RZ, P3 ;  /* 0x000000ff0000720c */ /* 0x000fc60001f24270 */
[----:B------:R-:W-:-:S05]  /*11040*/  IMAD R10, R3, R10, UR4 ;  /* 0x00000004030a7e24 */ /* 0x000fca000f8e020a */
[----:B------:R-:W-:Y:S01]  /*11050*/  IADD3 R10, R7, R10, RZ ;  /* 0x0000000a070a7210 */ /* 0x000fe20007ffe0ff */
[----:B------:R-:W-:Y:S06]  /*11060*/  @!P0 BRA `(.L_x_29) ;  /* 0x000000b800108947 */ /* 0x000fec0003800000 */
[----:B------:R-:W0:Y:S01]  /*11070*/  LDC.64 R22, c[0x0][0x5b8] ;  /* 0x00016e00ff167b82 */ /* 0x000e220000000a00 */
[----:B------:R-:W2:Y:S01]  /*11080*/  LDL.LU R11, [R1] ;  /* 0x00000000010b7983 */ /* 0x000ea20000300800 */
[----:B------:R-:W-:-:S06]  /*11090*/  ULDC.64 UR4, c[0x0][0x5c0] ;  /* 0x0001700000047ab9 */ /* 0x000fcc0000000a00 */
[----:B------:R-:W1:Y:S08]  /*110a0*/  LDC.64 R14, c[0x0][0x5b0] ;  /* 0x00016c00ff0e7b82 */ /* 0x000e700000000a00 */
[----:B------:R-:W3:Y:S01]  /*110b0*/  LDC.64 R12, c[0x0][0x5a8] ;  /* 0x00016a00ff0c7b82 */ /* 0x000ee20000000a00 */
[C---:B0-----:R-:W-:Y:S02]  /*110c0*/  IMAD R157, R22.reuse, UR10, RZ ;  /* 0x0000000a169d7c24 */ /* 0x041fe4000f8e02ff */
[----:B------:R-:W-:-:S04]  /*110d0*/  IMAD.WIDE.U32 R152, R22, UR42, R18 ;  /* 0x0000002a16987c25 */ /* 0x000fc8000f8e0012 */
[----:B------:R-:W-:Y:S02]  /*110e0*/  IMAD R157, R23, UR42, R157 ;  /* 0x0000002a179d7c24 */ /* 0x000fe4000f8e029d */
[----:B-1----:R-:W-:Y:S02]  /*110f0*/  IMAD R156, R14, UR7, RZ ;  /* 0x000000070e9c7c24 */ /* 0x002fe4000f8e02ff */
[----:B------:R-:W-:Y:S02]  /*11100*/  IMAD.IADD R21, R153, 0x1, R157 ;  /* 0x0000000199157824 */ /* 0x000fe400078e029d */
[----:B------:R-:W-:Y:S02]  /*11110*/  IMAD.MOV.U32 R20, RZ, RZ, R152 ;  /* 0x000000ffff147224 */ /* 0x000fe400078e0098 */
[C---:B------:R-:W-:Y:S02]  /*11120*/  IMAD R156, R3.reuse, R15, R156 ;  /* 0x0000000f039c7224 */ /* 0x040fe400078e029c */
[----:B------:R-:W-:-:S05]  /*11130*/  IMAD.WIDE.U32 R4, R3, R14, R20 ;  /* 0x0000000e03047225 */ /* 0x000fca00078e0014 */
[----:B------:R-:W-:Y:S02]  /*11140*/  IADD3 R5, R5, R156, RZ ;  /* 0x0000009c05057210 */ /* 0x000fe40007ffe0ff */
[----:B---3--:R-:W-:-:S04]  /*11150*/  LEA R8, P0, R4, R12, 0x1 ;  /* 0x0000000c04087211 */ /* 0x008fc800078008ff */
[----:B------:R-:W-:-:S05]  /*11160*/  LEA.HI.X R9, R4, R13, R5, 0x1, P0 ;  /* 0x0000000d04097211 */ /* 0x000fca00000f0c05 */
[----:B------:R-:W3:Y:S01]  /*11170*/  @P1 LDG.E.LTC128B.U16 R23, desc[UR44][R8.64] ;  /* 0x0000002c08171981 */ /* 0x000ee2000c1e1520 */
[----:B------:R-:W-:Y:S01]  /*11180*/  BSSY B1, `(.L_x_30) ;  /* 0x0000011000017945 */ /* 0x000fe20003800000 */
[----:B---3--:R-:W-:-:S04]  /*11190*/  IMAD.U32 R4, R23, 0x10000, RZ ;  /* 0x0001000017047824 */ /* 0x008fc800078e00ff */
[----:B------:R-:W-:-:S04]  /*111a0*/  FMUL R4, R4, R16 ;  /* 0x0000001004047220 */ /* 0x000fc80000400000 */
[----:B--2---:R-:W-:Y:S01]  /*111b0*/  FFMA R7, R11, R2, R4 ;  /* 0x000000020b077223 */ /* 0x004fe20000000004 */
[----:B------:R-:W-:-:S04]  /*111c0*/  LEA R4, P0, R6, UR4, 0x1 ;  /* 0x0000000406047c11 */ /* 0x000fc8000f8008ff */
[----:B------:R-:W-:Y:S02]  /*111d0*/  LEA.HI.X R5, R6, UR5, R10, 0x1, P0 ;  /* 0x0000000506057c11 */ /* 0x000fe400080f0c0a */
[----:B------:R-:W-:-:S05]  /*111e0*/  F2FP.BF16.F32.PACK_AB R6, RZ, R7 ;  /* 0x00000007ff06723e */ /* 0x000fca00000010ff */
[----:B------:R0:W-:Y:S02]  /*111f0*/  @P1 STG.E.U16 desc[UR44][R4.64], R6 ;  /* 0x0000000604001986 */ /* 0x0001e4000c10152c */
[----:B0-----:R-:W-:-:S04]  /*11200*/  IMAD.WIDE.U32 R6, R3, R14, R18 ;  /* 0x0000000e03067225 */ /* 0x001fc800078e0012 */
[----:B------:R-:W-:Y:S02]  /*11210*/  IMAD.IADD R7, R156, 0x1, R7 ;  /* 0x000000019c077824 */ /* 0x000fe400078e0207 */
[----:B------:R-:W-:-:S05]  /*11220*/  IMAD.WIDE.U32 R6, R22, UR42, R6 ;  /* 0x0000002a16067c25 */ /* 0x000fca000f8e0006 */
[----:B------:R-:W-:Y:S02]  /*11230*/  IADD3 R7, R157, R7, RZ ;  /* 0x000000079d077210 */ /* 0x000fe40007ffe0ff */
[----:B------:R-:W-:-:S04]  /*11240*/  LEA R10, P0, R6, R12, 0x1 ;  /* 0x0000000c060a7211 */ /* 0x000fc800078008ff */
[----:B------:R-:W-:Y:S02]  /*11250*/  LEA.HI.X R11, R6, R13, R7, 0x1, P0 ;  /* 0x0000000d060b7211 */ /* 0x000fe400000f0c07 */
[----:B------:R-:W-:-:S13]  /*11260*/  ISETP.GT.AND P0, PT, R0, 0x1, P3 ;  /* 0x000000010000780c */ /* 0x000fda0001f04270 */
[----:B------:R-:W-:Y:S05]  /*11270*/  @!P0 BRA `(.L_x_31) ;  /* 0x0000000000048947 */ /* 0x000fea0003800000 */
[----:B------:R0:W5:Y:S02]  /*11280*/  LDG.E.LTC128B.U16 R23, desc[UR44][R10.64+0x2] ;  /* 0x0000022c0a177981 */ /* 0x000164000c1e1520 */
.L_x_31:
[----:B------:R-:W-:Y:S05]  /*11290*/  BSYNC B1 ;  /* 0x0000000000017941 */ /* 0x000fea0003800000 */
.L_x_30:
[----:B------:R-:W2:Y:S01]  /*112a0*/  LDL.LU R7, [R1+0x4] ;  /* 0x0000040001077983 */ /* 0x000ea20000300800 */
[----:B-----5:R-:W-:Y:S01]  /*112b0*/  IMAD.U32 R6, R23, 0x10000, RZ ;  /* 0x0001000017067824 */ /* 0x020fe200078e00ff */
[C---:B------:R-:W-:Y:S01]  /*112c0*/  SHF.L.U64.HI R155, R14.reuse, 0x3, R15 ;  /* 0x000000030e9b7819 */ /* 0x040fe2000001020f */
[----:B------:R-:W-:Y:S01]  /*112d0*/  IMAD.SHL.U32 R154, R14, 0x8, RZ ;  /* 0x000000080e9a7824 */ /* 0x000fe200078e00ff */
[----:B------:R-:W3:Y:S01]  /*112e0*/  LDL.LU R158, [R1+0x8] ;  /* 0x00000800019e7983 */ /* 0x000ee20000300800 */
[----:B------:R-:W-:-:S04]  /*112f0*/  FMUL R6, R6, R16 ;  /* 0x0000001006067220 */ /* 0x000fc80000400000 */
[----:B--2---:R-:W-:-:S05]  /*11300*/  FFMA R6, R7, R2, R6 ;  /* 0x0000000207067223 */ /* 0x004fca0000000006 */
[----:B------:R-:W-:-:S05]  /*11310*/  F2FP.BF16.F32.PACK_AB R6, RZ, R6 ;  /* 0x00000006ff06723e */ /* 0x000fca00000010ff */
[----:B------:R1:W-:Y:S01]  /*11320*/  @P0 STG.E.U16 desc[UR44][R4.64+0x2], R6 ;  /* 0x0000020604000986 */ /* 0x0003e2000c10152c */
[----:B------:R-:W-:-:S04]  /*11330*/  ISETP.GT.AND P0, PT, R17, 0x8, PT ;  /* 0x000000081100780c */ /* 0x000fc80003f04270 */
[----:B------:R-:W-:Y:S01]  /*11340*/  ISETP.GT.AND P1, PT, R0, RZ, P0 ;  /* 0x000000ff0000720c */ /* 0x000fe20000724270 */
[----:B-1----:R-:W-:-:S05]  /*11350*/  IMAD.WIDE.U32 R6, R3, R14, R154 ;  /* 0x0000000e03067225 */ /* 0x002fca00078e009a */
[----:B------:R-:W-:Y:S02]  /*11360*/  IADD3 R156, R156, R7, RZ ;  /* 0x000000079c9c7210 */ /* 0x000fe40007ffe0ff */
[----:B------:R-:W-:-:S05]  /*11370*/  IADD3 R7, P2, R152, R6, RZ ;  /* 0x0000000698077210 */ /* 0x000fca0007f5e0ff */
[----:B------:R-:W-:Y:S01]  /*11380*/  IMAD.X R9, R156, 0x1, R21, P2 ;  /* 0x000000019c097824 */ /* 0x000fe200010e0615 */
[----:B------:R-:W-:-:S04]  /*11390*/  LEA R8, P2, R7, R12, 0x1 ;  /* 0x0000000c07087211 */ /* 0x000fc800078408ff */
[----:B------:R-:W-:-:S05]  /*113a0*/  LEA.HI.X R9, R7, R13, R9, 0x1, P2 ;  /* 0x0000000d07097211 */ /* 0x000fca00010f0c09 */
[----:B------:R1:W2:Y:S01]  /*113b0*/  @P1 LDG.E.LTC128B.U16 R23, desc[UR44][R8.64] ;  /* 0x0000002c08171981 */ /* 0x0002a2000c1e1520 */
[----:B------:R-:W-:Y:S01]  /*113c0*/  IADD3 R6, P2, R18, R6, RZ ;  /* 0x0000000612067210 */ /* 0x000fe20007f5e0ff */
[----:B------:R-:W-:Y:S01]  /*113d0*/  BSSY B1, `(.L_x_32) ;  /* 0x0000016000017945 */ /* 0x000fe20003800000 */
[----:B------:R-:W-:-:S03]  /*113e0*/  ISETP.GT.AND P4, PT, R0, 0x1, P0 ;  /* 0x000000010000780c */ /* 0x000fc60000784270 */
[----:B------:R-:W-:Y:S02]  /*113f0*/  IMAD.X R7, R19, 0x1, R156, P2 ;  /* 0x0000000113077824 */ /* 0x000fe400010e069c */
[----:B------:R-:W-:Y:S02]  /*11400*/  IMAD.U32 R156, RZ, RZ, UR9 ;  /* 0x00000009ff9c7e24 */ /* 0x000fe4000f8e00ff */
[----:B------:R-:W-:-:S05]  /*11410*/  IMAD.WIDE.U32 R6, R22, UR42, R6 ;  /* 0x0000002a16067c25 */ /* 0x000fca000f8e0006 */
[----:B------:R-:W-:Y:S02]  /*11420*/  IADD3 R7, R157, R7, RZ ;  /* 0x000000079d077210 */ /* 0x000fe40007ffe0ff */
[----:B-1----:R-:W-:-:S04]  /*11430*/  LEA R8, P2, R6, R12, 0x1 ;  /* 0x0000000c06087211 */ /* 0x002fc800078408ff */
[----:B------:R-:W-:Y:S01]  /*11440*/  LEA.HI.X R9, R6, R13, R7, 0x1, P2 ;  /* 0x0000000d06097211 */ /* 0x000fe200010f0c07 */
[----:B--2---:R-:W-:-:S04]  /*11450*/  IMAD.U32 R6, R23, 0x10000, RZ ;  /* 0x0001000017067824 */ /* 0x004fc800078e00ff */
[----:B------:R-:W-:-:S04]  /*11460*/  FMUL R6, R6, R16 ;  /* 0x0000001006067220 */ /* 0x000fc80000400000 */
[----:B---3--:R-:W-:Y:S01]  /*11470*/  FFMA R7, R158, R2, R6 ;  /* 0x000000029e077223 */ /* 0x008fe20000000006 */
[----:B------:R-:W-:Y:S01]  /*11480*/  IMAD.U32 R158, RZ, RZ, UR8 ;  /* 0x00000008ff9e7e24 */ /* 0x000fe2000f8e00ff */
[----:B------:R-:W-:-:S03]  /*11490*/  MOV R6, UR8 ;  /* 0x0000000800067c02 */ /* 0x000fc60008000f00 */
[----:B------:R-:W-:Y:S01]  /*114a0*/  IMAD.SHL.U32 R158, R158, 0x10, RZ ;  /* 0x000000109e9e7824 */ /* 0x000fe200078e00ff */
[----:B------:R-:W-:Y:S02]  /*114b0*/  SHF.L.U64.HI R156, R6, 0x4, R156 ;  /* 0x00000004069c7819 */ /* 0x000fe4000001029c */
[----:B------:R-:W-:Y:S02]  /*114c0*/  F2FP.BF16.F32.PACK_AB R7, RZ, R7 ;  /* 0x00000007ff07723e */ /* 0x000fe400000010ff */
[----:B------:R-:W-:Y:S02]  /*114d0*/  IADD3 R6, P2, R158, R4, RZ ;  /* 0x000000049e067210 */ /* 0x000fe40007f5e0ff */
[----:B------:R-:W-:Y:S02]  /*114e0*/  PRMT R159, R7, 0x7610, R159 ;  /* 0x00007610079f7816 */ /* 0x000fe4000000009f */
[----:B------:R-:W-:-:S05]  /*114f0*/  IADD3.X R7, R156, R5, RZ, P2, !PT ;  /* 0x000000059c077210 */ /* 0x000fca00017fe4ff */
[----:B------:R1:W-:Y:S01]  /*11500*/  @P1 STG.E.U16 desc[UR44][R6.64], R159 ;  /* 0x0000009f06001986 */ /* 0x0003e2000c10152c */
[----:B------:R-:W-:Y:S05]  /*11510*/  @!P4 BRA `(.L_x_33) ;  /* 0x000000000004c947 */ /* 0x000fea0003800000 */
[----:B------:R2:W5:Y:S02]  /*11520*/  LDG.E.LTC128B.U16 R23, desc[UR44][R8.64+0x2] ;  /* 0x0000022c08177981 */ /* 0x000564000c1e1520 */
.L_x_33:
[----:B------:R-:W-:Y:S05]  /*11530*/  BSYNC B1 ;  /* 0x0000000000017941 */ /* 0x000fea0003800000 */
.L_x_32:
[----:B------:R-:W3:Y:S01]  /*11540*/  LDL.LU R161, [R1+0xc] ;  /* 0x00000c0001a17983 */ /* 0x000ee20000300800 */
[----:B-1---5:R-:W-:Y:S01]  /*11550*/  IMAD.U32 R159, R23, 0x10000, RZ ;  /* 0x00010000179f7824 */ /* 0x022fe200078e00ff */
[----:B------:R-:W-:Y:S01]  /*11560*/  ISETP.GT.AND P1, PT, R0, 0x8, P3 ;  /* 0x000000080000780c */ /* 0x000fe20001f24270 */
[----:B------:R-:W-:Y:S02]  /*11570*/  BSSY B1, `(.L_x_34) ;  /* 0x0000007000017945 */ /* 0x000fe40003800000 */
[----:B------:R-:W-:-:S04]  /*11580*/  FMUL R159, R159, R16 ;  /* 0x000000109f9f7220 */ /* 0x000fc80000400000 */
[----:B---3--:R-:W-:-:S05]  /*11590*/  FFMA R159, R161, R2, R159 ;  /* 0x00000002a19f7223 */ /* 0x008fca000000009f */
[----:B------:R-:W-:-:S05]  /*115a0*/  F2FP.BF16.F32.PACK_AB R159, RZ, R159 ;  /* 0x0000009fff9f723e */ /* 0x000fca00000010ff */
[----:B------:R1:W-:Y:S01]  /*115b0*/  @P4 STG.E.U16 desc[UR44][R6.64+0x2], R159 ;  /* 0x0000029f06004986 */ /* 0x0003e2000c10152c */
[----:B------:R-:W-:Y:S05]  /*115c0*/  @!P1 BRA `(.L_x_35) ;  /* 0x0000000000049947 */ /* 0x000fea0003800000 */
[----:B------:R3:W5:Y:S02]  /*115d0*/  LDG.E.LTC128B.U16 R23, desc[UR44][R10.64+0x10] ;  /* 0x0000102c0a177981 */ /* 0x000764000c1e1520 */
.L_x_35:
[----:B------:R-:W-:Y:S05]  /*115e0*/  BSYNC B1 ;  /* 0x0000000000017941 */ /* 0x000fea0003800000 */
.L_x_34:
[----:B------:R-:W4:Y:S01]  /*115f0*/  LDL.LU R161, [R1+0x10] ;  /* 0x0000100001a17983 */ /* 0x000f220000300800 */
[----:B-1---5:R-:W-:Y:S01]  /*11600*/  IMAD.U32 R159, R23, 0x10000, RZ ;  /* 0x00010000179f7824 */ /* 0x022fe200078e00ff */
[----:B------:R-:W-:Y:S01]  /*11610*/  ISETP.GT.AND P2, PT, R0, 0x9, P3 ;  /* 0x000000090000780c */ /* 0x000fe20001f44270 */
[----:B------:R-:W-:Y:S02]  /*11620*/  BSSY B1, `(.L_x_36) ;  /* 0x0000007000017945 */ /* 0x000fe40003800000 */
[----:B------:R-:W-:-:S04]  /*11630*/  FMUL R159, R159, R16 ;  /* 0x000000109f9f7220 */ /* 0x000fc80000400000 */
[----:B----4-:R-:W-:-:S05]  /*11640*/  FFMA R159, R161, R2, R159 ;  /* 0x00000002a19f7223 */ /* 0x010fca000000009f */
[----:B------:R-:W-:-:S05]  /*11650*/  F2FP.BF16.F32.PACK_AB R159, RZ, R159 ;  /* 0x0000009fff9f723e */ /* 0x000fca00000010ff */
[----:B------:R1:W-:Y:S01]  /*11660*/  @P1 STG.E.U16 desc[UR44][R4.64+0x10], R159 ;  /* 0x0000109f04001986 */ /* 0x0003e2000c10152c */
[----:B------:R-:W-:Y:S05]  /*11670*/  @!P2 BRA `(.L_x_37) ;  /* 0x000000000004a947 */ /* 0x000fea0003800000 */
[----:B------:R4:W5:Y:S02]  /*11680*/  LDG.E.LTC128B.U16 R23, desc[UR44][R10.64+0x12] ;  /* 0x0000122c0a177981 */ /* 0x000964000c1e1520 */
.L_x_37:
[----:B------:R-:W-:Y:S05]  /*11690*/  BSYNC B1 ;  /* 0x0000000000017941 */ /* 0x000fea0003800000 */
.L_x_36:
[----:B------:R-:W2:Y:S01]  /*116a0*/  LDL.LU R161, [R1+0x14] ;  /* 0x0000140001a17983 */ /* 0x000ea20000300800 */
[----:B-1---5:R-:W-:Y:S01]  /*116b0*/  SHF.L.U32 R159, R23, 0x10, RZ ;  /* 0x00000010179f7819 */ /* 0x022fe200000006ff */
[----:B------:R-:W-:Y:S01]  /*116c0*/  BSSY B1, `(.L_x_38) ;  /* 0x0000008000017945 */ /* 0x000fe20003800000 */
[----:B------:R-:W-:-:S03]  /*116d0*/  ISETP.GT.AND P1, PT, R0, 0x8, P0 ;  /* 0x000000080000780c */ /* 0x000fc60000724270 */
[----:B------:R-:W-:-:S04]  /*116e0*/  FMUL R159, R159, R16 ;  /* 0x000000109f9f7220 */ /* 0x000fc80000400000 */
[----:B--2---:R-:W-:-:S05]  /*116f0*/  FFMA R159, R161, R2, R159 ;  /* 0x00000002a19f7223 */ /* 0x004fca000000009f */
[----:B------:R-:W-:-:S05]  /*11700*/  F2FP.BF16.F32.PACK_AB R159, RZ, R159 ;  /* 0x0000009fff9f723e */ /* 0x000fca00000010ff */
[----:B------:R1:W-:Y:S01]  /*11710*/  @P2 STG.E.U16 desc[UR44][R4.64+0x12], R159 ;  /* 0x0000129f04002986 */ /* 0x0003e2000c10152c */
[----:B------:R-:W-:Y:S05]  /*11720*/  @!P1 BRA `(.L_x_39) ;  /* 0x0000000000049947 */ /* 0x000fea0003800000 */
[----:B------:R2:W5:Y:S02]  /*11730*/  LDG.E.LTC128B.U16 R23, desc[UR44][R8.64+0x10] ;  /* 0x0000102c08177981 */ /* 0x000564000c1e1520 */
.L_x_39:
[----:B------:R-:W-:Y:S05]  /*11740*/  BSYNC B1 ;  /* 0x0000000000017941 */ /* 0x000fea0003800000 */
.L_x_38:
        /* <DEDUP_REMOVED lines=10> */
.L_x_41:
[----:B------:R-:W-:Y:S05]  /*117f0*/  BSYNC B1 ;  /* 0x0000000000017941 */ /* 0x000fea0003800000 */
.L_x_40:
[----:B------:R-:W2:Y:S01]  /*11800*/  LDL.LU R161, [R1+0x1c] ;  /* 0x00001c0001a17983 */ /* 0x000ea20000300800 */
[----:B-1---5:R-:W-:Y:S01]  /*11810*/  IMAD.U32 R159, R23, 0x10000, RZ ;  /* 0x00010000179f7824 */ /* 0x022fe200078e00ff */
[----:B------:R-:W-:Y:S01]  /*11820*/  ISETP.GT.AND P1, PT, R0, 0x10, P3 ;  /* 0x000000100000780c */ /* 0x000fe20001f24270 */
[----:B------:R-:W-:Y:S02]  /*11830*/  BSSY B1, `(.L_x_42) ;  /* 0x0000007000017945 */ /* 0x000fe40003800000 */
[----:B------:R-:W-:-:S04]  /*11840*/  FMUL R159, R159, R16 ;  /* 0x000000109f9f7220 */ /* 0x000fc80000400000 */
[----:B--2---:R-:W-:-:S05]  /*11850*/  FFMA R159, R161, R2, R159 ;  /* 0x00000002a19f7223 */ /* 0x004fca000000009f */
[----:B------:R-:W-:-:S05]  /*11860*/  F2FP.BF16.F32.PACK_AB R159, RZ, R159 ;  /* 0x0000009fff9f723e */ /* 0x000fca00000010ff */
[----:B------:R1:W-:Y:S01]  /*11870*/  @P2 STG.E.U16 desc[UR44][R6.64+0x12], R159 ;  /* 0x0000129f06002986 */ /* 0x0003e2000c10152c */
[----:B------:R-:W-:Y:S05]  /*11880*/  @!P1 BRA `(.L_x_43) ;  /* 0x0000000000049947 */ /* 0x000fea0003800000 */
[----:B------:R2:W5:Y:S02]  /*11890*/  LDG.E.LTC128B.U16 R23, desc[UR44][R10.64+0x20] ;  /* 0x0000202c0a177981 */ /* 0x000564000c1e1520 */
.L_x_43:
[----:B------:R-:W-:Y:S05]  /*118a0*/  BSYNC B1 ;  /* 0x0000000000017941 */ /* 0x000fea0003800000 */
.L_x_42:
[----:B------:R-:W3:Y:S01]  /*118b0*/  LDL.LU R161, [R1+0x20] ;  /* 0x0000200001a17983 */ /* 0x000ee20000300800 */
[----:B-1---5:R-:W-:Y:S01]  /*118c0*/  SHF.L.U32 R159, R23, 0x10, RZ ;  /* 0x00000010179f7819 */ /* 0x022fe200000006ff */
[----:B------:R-:W-:Y:S01]  /*118d0*/  BSSY B1, `(.L_x_44) ;  /* 0x0000008000017945 */ /* 0x000fe20003800000 */
[----:B------:R-:W-:-:S03]  /*118e0*/  ISETP.GT.AND P2, PT, R0, 0x11, P3 ;  /* 0x000000110000780c */ /* 0x000fc60001f44270 */
[----:B------:R-:W-:-:S04]  /*118f0*/  FMUL R159, R159, R16 ;  /* 0x000000109f9f7220 */ /* 0x000fc80000400000 */
[----:B---3--:R-:W-:-:S05]  /*11900*/  FFMA R159, R161, R2, R159 ;  /* 0x00000002a19f7223 */ /* 0x008fca000000009f */
[----:B------:R-:W-:-:S05]  /*11910*/  F2FP.BF16.F32.PACK_AB R159, RZ, R159 ;  /* 0x0000009fff9f723e */ /* 0x000fca00000010ff */
[----:B------:R1:W-:Y:S01]  /*11920*/  @P1 STG.E.U16 desc[UR44][R4.64+0x20], R159 ;  /* 0x0000209f04001986 */ /* 0x0003e2000c10152c */
[----:B------:R-:W-:Y:S05]  /*11930*/  @!P2 BRA `(.L_x_45) ;  /* 0x000000000004a947 */ /* 0x000fea0003800000 */
[----:B------:R3:W5:Y:S02]  /*11940*/  LDG.E.LTC128B.U16 R23, desc[UR44][R10.64+0x22] ;  /* 0x0000222c0a177981 */ /* 0x000764000c1e1520 */
.L_x_45:
[----:B------:R-:W-:Y:S05]  /*11950*/  BSYNC B1 ;  /* 0x0000000000017941 */ /* 0x000fea0003800000 */
.L_x_44:
        /* <DEDUP_REMOVED lines=10> */
.L_x_47:
[----:B------:R-:W-:Y:S05]  /*11a00*/  BSYNC B1 ;  /* 0x0000000000017941 */ /* 0x000fea0003800000 */
.L_x_46:
        /* <DEDUP_REMOVED lines=10> */
.L_x_49:
[----:B------:R-:W-:Y:S05]  /*11ab0*/  BSYNC B1 ;  /* 0x0000000000017941 */ /* 0x000fea0003800000 */
.L_x_48:
        /* <DEDUP_REMOVED lines=10> */
.L_x_51:
[----:B------:R-:W-:Y:S05]  /*11b60*/  BSYNC B1 ;  /* 0x0000000000017941 */ /* 0x000fea0003800000 */
.L_x_50:
        /* <DEDUP_REMOVED lines=10> */
.L_x_53:
[----:B------:R-:W-:Y:S05]  /*11c10*/  BSYNC B1 ;  /* 0x0000000000017941 */ /* 0x000fea0003800000 */
.L_x_52:
        /* <DEDUP_REMOVED lines=10> */
.L_x_55:
[----:B------:R-:W-:Y:S05]  /*11cc0*/  BSYNC B1 ;  /* 0x0000000000017941 */ /* 0x000fea0003800000 */
.L_x_54:
        /* <DEDUP_REMOVED lines=10> */
.L_x_57:
[----:B------:R-:W-:Y:S05]  /*11d70*/  BSYNC B1 ;  /* 0x0000000000017941 */ /* 0x000fea0003800000 */
.L_x_56:
        /* <DEDUP_REMOVED lines=10> */
.L_x_59:
[----:B------:R-:W-:Y:S05]  /*11e20*/  BSYNC B1 ;  /* 0x0000000000017941 */ /* 0x000fea0003800000 */
.L_x_58:
        /* <DEDUP_REMOVED lines=10> */
.L_x_61:
[----:B------:R-:W-:Y:S05]  /*11ed0*/  BSYNC B1 ;  /* 0x0000000000017941 */ /* 0x000fea0003800000 */
.L_x_60:
        /* <DEDUP_REMOVED lines=10> */
.L_x_63:
[----:B------:R-:W-:Y:S05]  /*11f80*/  BSYNC B1 ;  /* 0x0000000000017941 */ /* 0x000fea0003800000 */
.L_x_62:
        /* <DEDUP_REMOVED lines=10> */
.L_x_65:
[----:B------:R-:W-:Y:S05]  /*12030*/  BSYNC B1 ;  /* 0x0000000000017941 */ /* 0x000fea0003800000 */
.L_x_64:
        /* <DEDUP_REMOVED lines=10> */
.L_x_67:
[----:B------:R-:W-:Y:S05]  /*120e0*/  BSYNC B1 ;  /* 0x0000000000017941 */ /* 0x000fea0003800000 */
.L_x_66:
        /* <DEDUP_REMOVED lines=10> */
.L_x_69:
[----:B------:R-:W-:Y:S05]  /*12190*/  BSYNC B1 ;  /* 0x0000000000017941 */ /* 0x000fea0003800000 */
.L_x_68:
        /* <DEDUP_REMOVED lines=10> */
.L_x_71:
[----:B------:R-:W-:Y:S05]  /*12240*/  BSYNC B1 ;  /* 0x0000000000017941 */ /* 0x000fea0003800000 */
.L_x_70:
        /* <DEDUP_REMOVED lines=10> */
.L_x_73:
[----:B------:R-:W-:Y:S05]  /*122f0*/  BSYNC B1 ;  /* 0x0000000000017941 */ /* 0x000fea0003800000 */
.L_x_72:
        /* <DEDUP_REMOVED lines=10> */
.L_x_75:
[----:B------:R-:W-:Y:S05]  /*123a0*/  BSYNC B1 ;  /* 0x0000000000017941 */ /* 0x000fea0003800000 */
.L_x_74:
        /* <DEDUP_REMOVED lines=10> */
.L_x_77:
[----:B------:R-:W-:Y:S05]  /*12450*/  BSYNC B1 ;  /* 0x0000000000017941 */ /* 0x000fea0003800000 */
.L_x_76:
        /* <DEDUP_REMOVED lines=10> */
.L_x_79:
[----:B------:R-:W-:Y:S05]  /*12500*/  BSYNC B1 ;  /* 0x0000000000017941 */ /* 0x000fea0003800000 */
.L_x_78:
        /* <DEDUP_REMOVED lines=10> */
.L_x_81:
[----:B------:R-:W-:Y:S05]  /*125b0*/  BSYNC B1 ;  /* 0x0000000000017941 */ /* 0x000fea0003800000 */
.L_x_80:
        /* <DEDUP_REMOVED lines=10> */
.L_x_83:
[----:B------:R-:W-:Y:S05]  /*12660*/  BSYNC B1 ;  /* 0x0000000000017941 */ /* 0x000fea0003800000 */
.L_x_82:
        /* <DEDUP_REMOVED lines=10> */
.L_x_85:
[----:B------:R-:W-:Y:S05]  /*12710*/  BSYNC B1 ;  /* 0x0000000000017941 */ /* 0x000fea0003800000 */
.L_x_84:
        /* <DEDUP_REMOVED lines=10> */
.L_x_87:
[----:B------:R-:W-:Y:S05]  /*127c0*/  BSYNC B1 ;  /* 0x0000000000017941 */ /* 0x000fea0003800000 */
.L_x_86:
        /* <DEDUP_REMOVED lines=10> */
.L_x_89:
[----:B------:R-:W-:Y:S05]  /*12870*/  BSYNC B1 ;  /* 0x0000000000017941 */ /* 0x000fea0003800000 */
.L_x_88:
        /* <DEDUP_REMOVED lines=10> */
.L_x_91:
[----:B------:R-:W-:Y:S05]  /*12920*/  BSYNC B1 ;  /* 0x0000000000017941 */ /* 0x000fea0003800000 */
.L_x_90:
        /* <DEDUP_REMOVED lines=10> */
.L_x_93:
[----:B------:R-:W-:Y:S05]  /*129d0*/  BSYNC B1 ;  /* 0x0000000000017941 */ /* 0x000fea0003800000 */
.L_x_92:
        /* <DEDUP_REMOVED lines=10> */
.L_x_95:
[----:B------:R-:W-:Y:S05]  /*12a80*/  BSYNC B1 ;  /* 0x0000000000017941 */ /* 0x000fea0003800000 */
.L_x_94:
        /* <DEDUP_REMOVED lines=10> */
.L_x_97:
[----:B------:R-:W-:Y:S05]  /*12b30*/  BSYNC B1 ;  /* 0x0000000000017941 */ /* 0x000fea0003800000 */
.L_x_96:
        /* <DEDUP_REMOVED lines=10> */
.L_x_99:
[----:B------:R-:W-:Y:S05]  /*12be0*/  BSYNC B1 ;  /* 0x0000000000017941 */ /* 0x000fea0003800000 */
.L_x_98:
        /* <DEDUP_REMOVED lines=10> */
.L_x_101:
[----:B------:R-:W-:Y:S05]  /*12c90*/  BSYNC B1 ;  /* 0x0000000000017941 */ /* 0x000fea0003800000 */
.L_x_100:
        /* <DEDUP_REMOVED lines=10> */
.L_x_103:
[----:B------:R-:W-:Y:S05]  /*12d40*/  BSYNC B1 ;  /* 0x0000000000017941 */ /* 0x000fea0003800000 */
.L_x_102:
        /* <DEDUP_REMOVED lines=10> */
.L_x_105:
[----:B------:R-:W-:Y:S05]  /*12df0*/  BSYNC B1 ;  /* 0x0000000000017941 */ /* 0x000fea0003800000 */
.L_x_104:
        /* <DEDUP_REMOVED lines=10> */
.L_x_107:
[----:B------:R-:W-:Y:S05]  /*12ea0*/  BSYNC B1 ;  /* 0x0000000000017941 */ /* 0x000fea0003800000 */
.L_x_106:
        /* <DEDUP_REMOVED lines=10> */
.L_x_109:
[----:B------:R-:W-:Y:S05]  /*12f50*/  BSYNC B1 ;  /* 0x0000000000017941 */ /* 0x000fea0003800000 */
.L_x_108:
        /* <DEDUP_REMOVED lines=10> */
.L_x_111:
[----:B------:R-:W-:Y:S05]  /*13000*/  BSYNC B1 ;  /* 0x0000000000017941 */ /* 0x000fea0003800000 */
.L_x_110:
        /* <DEDUP_REMOVED lines=10> */
.L_x_113:
[----:B------:R-:W-:Y:S05]  /*130b0*/  BSYNC B1 ;  /* 0x0000000000017941 */ /* 0x000fea0003800000 */
.L_x_112:
        /* <DEDUP_REMOVED lines=10> */
.L_x_115:
[----:B------:R-:W-:Y:S05]  /*13160*/  BSYNC B1 ;  /* 0x0000000000017941 */ /* 0x000fea0003800000 */
.L_x_114:
        /* <DEDUP_REMOVED lines=10> */
.L_x_117:
[----:B------:R-:W-:Y:S05]  /*13210*/  BSYNC B1 ;  /* 0x0000000000017941 */ /* 0x000fea0003800000 */
.L_x_116:
        /* <DEDUP_REMOVED lines=10> */
.L_x_119:
[----:B------:R-:W-:Y:S05]  /*132c0*/  BSYNC B1 ;  /* 0x0000000000017941 */ /* 0x000fea0003800000 */
.L_x_118:
        /* <DEDUP_REMOVED lines=10> */
.L_x_121:
[----:B------:R-:W-:Y:S05]  /*13370*/  BSYNC B1 ;  /* 0x0000000000017941 */ /* 0x000fea0003800000 */
.L_x_120:
        /* <DEDUP_REMOVED lines=10> */
.L_x_123:
[----:B------:R-:W-:Y:S05]  /*13420*/  BSYNC B1 ;  /* 0x0000000000017941 */ /* 0x000fea0003800000 */
.L_x_122:
        /* <DEDUP_REMOVED lines=10> */
.L_x_125:
[----:B------:R-:W-:Y:S05]  /*134d0*/  BSYNC B1 ;  /* 0x0000000000017941 */ /* 0x000fea0003800000 */
.L_x_124:
        /* <DEDUP_REMOVED lines=10> */
.L_x_127:
[----:B------:R-:W-:Y:S05]  /*13580*/  BSYNC B1 ;  /* 0x0000000000017941 */ /* 0x000fea0003800000 */
.L_x_126:
        /* <DEDUP_REMOVED lines=10> */
.L_x_129:
[----:B------:R-:W-:Y:S05]  /*13630*/  BSYNC B1 ;  /* 0x0000000000017941 */ /* 0x000fea0003800000 */
.L_x_128:
        /* <DEDUP_REMOVED lines=10> */
.L_x_131:
[----:B------:R-:W-:Y:S05]  /*136e0*/  BSYNC B1 ;  /* 0x0000000000017941 */ /* 0x000fea0003800000 */
.L_x_130:
        /* <DEDUP_REMOVED lines=10> */
.L_x_133:
[----:B------:R-:W-:Y:S05]  /*13790*/  BSYNC B1 ;  /* 0x0000000000017941 */ /* 0x000fea0003800000 */
.L_x_132:
        /* <DEDUP_REMOVED lines=10> */
.L_x_135:
[----:B------:R-:W-:Y:S05]  /*13840*/  BSYNC B1 ;  /* 0x0000000000017941 */ /* 0x000fea0003800000 */
.L_x_134:
        /* <DEDUP_REMOVED lines=10> */
.L_x_137:
[----:B------:R-:W-:Y:S05]  /*138f0*/  BSYNC B1 ;  /* 0x0000000000017941 */ /* 0x000fea0003800000 */
.L_x_136:
        /* <DEDUP_REMOVED lines=10> */
.L_x_139:
[----:B------:R-:W-:Y:S05]  /*139a0*/  BSYNC B1 ;  /* 0x0000000000017941 */ /* 0x000fea0003800000 */
.L_x_138:
        /* <DEDUP_REMOVED lines=10> */
.L_x_141:
[----:B------:R-:W-:Y:S05]  /*13a50*/  BSYNC B1 ;  /* 0x0000000000017941 */ /* 0x000fea0003800000 */
.L_x_140:
        /* <DEDUP_REMOVED lines=10> */
.L_x_143:
[----:B------:R-:W-:Y:S05]  /*13b00*/  BSYNC B1 ;  /* 0x0000000000017941 */ /* 0x000fea0003800000 */
.L_x_142:
        /* <DEDUP_REMOVED lines=10> */
.L_x_145:
[----:B------:R-:W-:Y:S05]  /*13bb0*/  BSYNC B1 ;  /* 0x0000000000017941 */ /* 0x000fea0003800000 */
.L_x_144:
        /* <DEDUP_REMOVED lines=10> */
.L_x_147:
[----:B------:R-:W-:Y:S05]  /*13c60*/  BSYNC B1 ;  /* 0x0000000000017941 */ /* 0x000fea0003800000 */
.L_x_146:
        /* <DEDUP_REMOVED lines=10> */
.L_x_149:
[----:B------:R-:W-:Y:S05]  /*13d10*/  BSYNC B1 ;  /* 0x0000000000017941 */ /* 0x000fea0003800000 */
.L_x_148:
        /* <DEDUP_REMOVED lines=10> */
.L_x_151:
[----:B------:R-:W-:Y:S05]  /*13dc0*/  BSYNC B1 ;  /* 0x0000000000017941 */ /* 0x000fea0003800000 */
.L_x_150:
        /* <DEDUP_REMOVED lines=10> */
.L_x_153:
[----:B------:R-:W-:Y:S05]  /*13e70*/  BSYNC B1 ;  /* 0x0000000000017941 */ /* 0x000fea0003800000 */
.L_x_152:
        /* <DEDUP_REMOVED lines=10> */
.L_x_155:
[----:B------:R-:W-:Y:S05]  /*13f20*/  BSYNC B1 ;  /* 0x0000000000017941 */ /* 0x000fea0003800000 */
.L_x_154:
        /* <DEDUP_REMOVED lines=10> */
.L_x_157:
[----:B------:R-:W-:Y:S05]  /*13fd0*/  BSYNC B1 ;  /* 0x0000000000017941 */ /* 0x000fea0003800000 */
.L_x_156:
        /* <DEDUP_REMOVED lines=10> */
.L_x_159:
[----:B------:R-:W-:Y:S05]  /*14080*/  BSYNC B1 ;  /* 0x0000000000017941 */ /* 0x000fea0003800000 */
.L_x_158:
        /* <DEDUP_REMOVED lines=10> */
.L_x_161:
[----:B------:R-:W-:Y:S05]  /*14130*/  BSYNC B1 ;  /* 0x0000000000017941 */ /* 0x000fea0003800000 */
.L_x_160:
        /* <DEDUP_REMOVED lines=10> */
.L_x_163:
[----:B------:R-:W-:Y:S05]  /*141e0*/  BSYNC B1 ;  /* 0x0000000000017941 */ /* 0x000fea0003800000 */
.L_x_162:
        /* <DEDUP_REMOVED lines=10> */
.L_x_165:
[----:B------:R-:W-:Y:S05]  /*14290*/  BSYNC B1 ;  /* 0x0000000000017941 */ /* 0x000fea0003800000 */
.L_x_164:
        /* <DEDUP_REMOVED lines=10> */
.L_x_167:
[----:B------:R-:W-:Y:S05]  /*14340*/  BSYNC B1 ;  /* 0x0000000000017941 */ /* 0x000fea0003800000 */
.L_x_166:
        /* <DEDUP_REMOVED lines=10> */
.L_x_169:
[----:B------:R-:W-:Y:S05]  /*143f0*/  BSYNC B1 ;  /* 0x0000000000017941 */ /* 0x000fea0003800000 */
.L_x_168:
        /* <DEDUP_REMOVED lines=10> */
.L_x_171:
[----:B------:R-:W-:Y:S05]  /*144a0*/  BSYNC B1 ;  /* 0x0000000000017941 */ /* 0x000fea0003800000 */
.L_x_170:
        /* <DEDUP_REMOVED lines=10> */
.L_x_173:
[----:B------:R-:W-:Y:S05]  /*14550*/  BSYNC B1 ;  /* 0x0000000000017941 */ /* 0x000fea0003800000 */
.L_x_172:
        /* <DEDUP_REMOVED lines=10> */
.L_x_175:
[----:B------:R-:W-:Y:S05]  /*14600*/  BSYNC B1 ;  /* 0x0000000000017941 */ /* 0x000fea0003800000 */
.L_x_174:
        /* <DEDUP_REMOVED lines=10> */
.L_x_177:
[----:B------:R-:W-:Y:S05]  /*146b0*/  BSYNC B1 ;  /* 0x0000000000017941 */ /* 0x000fea0003800000 */
.L_x_176:
        /* <DEDUP_REMOVED lines=10> */
.L_x_179:
[----:B------:R-:W-:Y:S05]  /*14760*/  BSYNC B1 ;  /* 0x0000000000017941 */ /* 0x000fea0003800000 */
.L_x_178:
        /* <DEDUP_REMOVED lines=10> */
.L_x_181:
[----:B------:R-:W-:Y:S05]  /*14810*/  BSYNC B1 ;  /* 0x0000000000017941 */ /* 0x000fea0003800000 */
.L_x_180:
        /* <DEDUP_REMOVED lines=10> */
.L_x_183:
[----:B------:R-:W-:Y:S05]  /*148c0*/  BSYNC B1 ;  /* 0x0000000000017941 */ /* 0x000fea0003800000 */
.L_x_182:
        /* <DEDUP_REMOVED lines=10> */
.L_x_185:
[----:B------:R-:W-:Y:S05]  /*14970*/  BSYNC B1 ;  /* 0x0000000000017941 */ /* 0x000fea0003800000 */
.L_x_184:
        /* <DEDUP_REMOVED lines=10> */
.L_x_187:
[----:B------:R-:W-:Y:S05]  /*14a20*/  BSYNC B1 ;  /* 0x0000000000017941 */ /* 0x000fea0003800000 */
.L_x_186:
        /* <DEDUP_REMOVED lines=10> */
.L_x_189:
[----:B------:R-:W-:Y:S05]  /*14ad0*/  BSYNC B1 ;  /* 0x0000000000017941 */ /* 0x000fea0003800000 */
.L_x_188:
        /* <DEDUP_REMOVED lines=10> */
.L_x_191:
[----:B------:R-:W-:Y:S05]  /*14b80*/  BSYNC B1 ;  /* 0x0000000000017941 */ /* 0x000fea0003800000 */
.L_x_190:
        /* <DEDUP_REMOVED lines=10> */
.L_x_193:
[----:B------:R-:W-:Y:S05]  /*14c30*/  BSYNC B1 ;  /* 0x0000000000017941 */ /* 0x000fea0003800000 */
.L_x_192:
        /* <DEDUP_REMOVED lines=10> */
.L_x_195:
[----:B------:R-:W-:Y:S05]  /*14ce0*/  BSYNC B1 ;  /* 0x0000000000017941 */ /* 0x000fea0003800000 */
.L_x_194:
        /* <DEDUP_REMOVED lines=10> */
.L_x_197:
[----:B------:R-:W-:Y:S05]  /*14d90*/  BSYNC B1 ;  /* 0x0000000000017941 */ /* 0x000fea0003800000 */
.L_x_196:
        /* <DEDUP_REMOVED lines=10> */
.L_x_199:
[----:B------:R-:W-:Y:S05]  /*14e40*/  BSYNC B1 ;  /* 0x0000000000017941 */ /* 0x000fea0003800000 */
.L_x_198:
        /* <DEDUP_REMOVED lines=10> */
.L_x_201:
[----:B------:R-:W-:Y:S05]  /*14ef0*/  BSYNC B1 ;  /* 0x0000000000017941 */ /* 0x000fea0003800000 */
.L_x_200:
        /* <DEDUP_REMOVED lines=10> */
.L_x_203:
[----:B------:R-:W-:Y:S05]  /*14fa0*/  BSYNC B1 ;  /* 0x0000000000017941 */ /* 0x000fea0003800000 */
.L_x_202:
        /* <DEDUP_REMOVED lines=10> */
.L_x_205:
[----:B------:R-:W-:Y:S05]  /*15050*/  BSYNC B1 ;  /* 0x0000000000017941 */ /* 0x000fea0003800000 */
.L_x_204:
        /* <DEDUP_REMOVED lines=10> */
.L_x_207:
[----:B------:R-:W-:Y:S05]  /*15100*/  BSYNC B1 ;  /* 0x0000000000017941 */ /* 0x000fea0003800000 */
.L_x_206:
        /* <DEDUP_REMOVED lines=10> */
.L_x_209:
[----:B------:R-:W-:Y:S05]  /*151b0*/  BSYNC B1 ;  /* 0x0000000000017941 */ /* 0x000fea0003800000 */
.L_x_208:
        /* <DEDUP_REMOVED lines=10> */
.L_x_211:
[----:B------:R-:W-:Y:S05]  /*15260*/  BSYNC B1 ;  /* 0x0000000000017941 */ /* 0x000fea0003800000 */
.L_x_210:
        /* <DEDUP_REMOVED lines=10> */
.L_x_213:
[----:B------:R-:W-:Y:S05]  /*15310*/  BSYNC B1 ;  /* 0x0000000000017941 */ /* 0x000fea0003800000 */
.L_x_212:
        /* <DEDUP_REMOVED lines=10> */
.L_x_215:
[----:B------:R-:W-:Y:S05]  /*153c0*/  BSYNC B1 ;  /* 0x0000000000017941 */ /* 0x000fea0003800000 */
.L_x_214:
        /* <DEDUP_REMOVED lines=10> */
.L_x_217:
[----:B------:R-:W-:Y:S05]  /*15470*/  BSYNC B1 ;  /* 0x0000000000017941 */ /* 0x000fea0003800000 */
.L_x_216:
        /* <DEDUP_REMOVED lines=10> */
.L_x_219:
[----:B------:R-:W-:Y:S05]  /*15520*/  BSYNC B1 ;  /* 0x0000000000017941 */ /* 0x000fea0003800000 */
.L_x_218:
        /* <DEDUP_REMOVED lines=10> */
.L_x_221:
[----:B------:R-:W-:Y:S05]  /*155d0*/  BSYNC B1 ;  /* 0x0000000000017941 */ /* 0x000fea0003800000 */
.L_x_220:
        /* <DEDUP_REMOVED lines=10> */
.L_x_223:
[----:B------:R-:W-:Y:S05]  /*15680*/  BSYNC B1 ;  /* 0x0000000000017941 */ /* 0x000fea0003800000 */
.L_x_222:
        /* <DEDUP_REMOVED lines=10> */
.L_x_225:
[----:B------:R-:W-:Y:S05]  /*15730*/  BSYNC B1 ;  /* 0x0000000000017941 */ /* 0x000fea0003800000 */
.L_x_224:
        /* <DEDUP_REMOVED lines=10> */
.L_x_227:
[----:B------:R-:W-:Y:S05]  /*157e0*/  BSYNC B1 ;  /* 0x0000000000017941 */ /* 0x000fea0003800000 */
.L_x_226:
        /* <DEDUP_REMOVED lines=10> */
.L_x_229:
[----:B------:R-:W-:Y:S05]  /*15890*/  BSYNC B1 ;  /* 0x0000000000017941 */ /* 0x000fea0003800000 */
.L_x_228:
        /* <DEDUP_REMOVED lines=10> */
.L_x_231:
[----:B------:R-:W-:Y:S05]  /*15940*/  BSYNC B1 ;  /* 0x0000000000017941 */ /* 0x000fea0003800000 */
.L_x_230:
        /* <DEDUP_REMOVED lines=10> */
.L_x_233:
[----:B------:R-:W-:Y:S05]  /*159f0*/  BSYNC B1 ;  /* 0x0000000000017941 */ /* 0x000fea0003800000 */
.L_x_232:
        /* <DEDUP_REMOVED lines=10> */
.L_x_235:
[----:B------:R-:W-:Y:S05]  /*15aa0*/  BSYNC B1 ;  /* 0x0000000000017941 */ /* 0x000fea0003800000 */
.L_x_234:
        /* <DEDUP_REMOVED lines=10> */
.L_x_237:
[----:B------:R-:W-:Y:S05]  /*15b50*/  BSYNC B1 ;  /* 0x0000000000017941 */ /* 0x000fea0003800000 */
.L_x_236:
        /* <DEDUP_REMOVED lines=10> */
.L_x_239:
[----:B------:R-:W-:Y:S05]  /*15c00*/  BSYNC B1 ;  /* 0x0000000000017941 */ /* 0x000fea0003800000 */
.L_x_238:
        /* <DEDUP_REMOVED lines=10> */
.L_x_241:
[----:B------:R-:W-:Y:S05]  /*15cb0*/  BSYNC B1 ;  /* 0x0000000000017941 */ /* 0x000fea0003800000 */
.L_x_240:
        /* <DEDUP_REMOVED lines=10> */
.L_x_243:
[----:B------:R-:W-:Y:S05]  /*15d60*/  BSYNC B1 ;  /* 0x0000000000017941 */ /* 0x000fea0003800000 */
.L_x_242:
        /* <DEDUP_REMOVED lines=10> */
.L_x_245:
[----:B------:R-:W-:Y:S05]  /*15e10*/  BSYNC B1 ;  /* 0x0000000000017941 */ /* 0x000fea0003800000 */
.L_x_244:
        /* <DEDUP_REMOVED lines=10> */
.L_x_247:
[----:B------:R-:W-:Y:S05]  /*15ec0*/  BSYNC B1 ;  /* 0x0000000000017941 */ /* 0x000fea0003800000 */
.L_x_246:
        /* <DEDUP_REMOVED lines=10> */
.L_x_249:
[----:B------:R-:W-:Y:S05]  /*15f70*/  BSYNC B1 ;  /* 0x0000000000017941 */ /* 0x000fea0003800000 */
.L_x_248:
        /* <DEDUP_REMOVED lines=10> */
.L_x_251:
[----:B------:R-:W-:Y:S05]  /*16020*/  BSYNC B1 ;  /* 0x0000000000017941 */ /* 0x000fea0003800000 */
.L_x_250:
        /* <DEDUP_REMOVED lines=10> */
.L_x_253:
[----:B------:R-:W-:Y:S05]  /*160d0*/  BSYNC B1 ;  /* 0x0000000000017941 */ /* 0x000fea0003800000 */
.L_x_252:
        /* <DEDUP_REMOVED lines=10> */
.L_x_255:
[----:B------:R-:W-:Y:S05]  /*16180*/  BSYNC B1 ;  /* 0x0000000000017941 */ /* 0x000fea0003800000 */
.L_x_254:
        /* <DEDUP_REMOVED lines=10> */
.L_x_257:
[----:B------:R-:W-:Y:S05]  /*16230*/  BSYNC B1 ;  /* 0x0000000000017941 */ /* 0x000fea0003800000 */
.L_x_256:
        /* <DEDUP_REMOVED lines=10> */
.L_x_259:
[----:B------:R-:W-:Y:S05]  /*162e0*/  BSYNC B1 ;  /* 0x0000000000017941 */ /* 0x000fea0003800000 */
.L_x_258:
        /* <DEDUP_REMOVED lines=10> */
.L_x_261:
[----:B------:R-:W-:Y:S05]  /*16390*/  BSYNC B1 ;  /* 0x0000000000017941 */ /* 0x000fea0003800000 */
.L_x_260:
        /* <DEDUP_REMOVED lines=10> */
.L_x_263:
[----:B------:R-:W-:Y:S05]  /*16440*/  BSYNC B1 ;  /* 0x0000000000017941 */ /* 0x000fea0003800000 */
.L_x_262:
        /* <DEDUP_REMOVED lines=10> */
.L_x_265:
[----:B------:R-:W-:Y:S05]  /*164f0*/  BSYNC B1 ;  /* 0x0000000000017941 */ /* 0x000fea0003800000 */
.L_x_264:
        /* <DEDUP_REMOVED lines=10> */
.L_x_267:
[----:B------:R-:W-:Y:S05]  /*165a0*/  BSYNC B1 ;  /* 0x0000000000017941 */ /* 0x000fea0003800000 */
.L_x_266:
        /* <DEDUP_REMOVED lines=10> */
.L_x_269:
[----:B------:R-:W-:Y:S05]  /*16650*/  BSYNC B1 ;  /* 0x0000000000017941 */ /* 0x000fea0003800000 */
.L_x_268:
        /* <DEDUP_REMOVED lines=10> */
.L_x_271:
[----:B------:R-:W-:Y:S05]  /*16700*/  BSYNC B1 ;  /* 0x0000000000017941 */ /* 0x000fea0003800000 */
.L_x_270:
        /* <DEDUP_REMOVED lines=10> */
.L_x_273:
[----:B------:R-:W-:Y:S05]  /*167b0*/  BSYNC B1 ;  /* 0x0000000000017941 */ /* 0x000fea0003800000 */
.L_x_272:
        /* <DEDUP_REMOVED lines=10> */
.L_x_275:
[----:B------:R-:W-:Y:S05]  /*16860*/  BSYNC B1 ;  /* 0x0000000000017941 */ /* 0x000fea0003800000 */
.L_x_274:
        /* <DEDUP_REMOVED lines=10> */
.L_x_277:
[----:B------:R-:W-:Y:S05]  /*16910*/  BSYNC B1 ;  /* 0x0000000000017941 */ /* 0x000fea0003800000 */
.L_x_276:
[----:B0-234-:R-:W2:Y:S01]  /*16920*/  LDL.LU R10, [R1+0x1f4] ;  /* 0x0001f400010a7983 */ /* 0x01dea20000300800 */
[----:B-----5:R-:W-:Y:S01]  /*16930*/  SHF.L.U32 R11, R23, 0x10, RZ ;  /* 0x00000010170b7819 */ /* 0x020fe200000006ff */
        /* <DEDUP_REMOVED lines=8> */
.L_x_279:
[----:B------:R-:W-:Y:S05]  /*169c0*/  BSYNC B1 ;  /* 0x0000000000017941 */ /* 0x000fea0003800000 */
.L_x_278:
[----:B------:R-:W3:Y:S01]  /*169d0*/  LDL.LU R10, [R1+0x1f8] ;  /* 0x0001f800010a7983 */ /* 0x000ee20000300800 */
[----:B0----5:R-:W-:Y:S01]  /*169e0*/  IMAD.U32 R11, R23, 0x10000, RZ ;  /* 0x00010000170b7824 */ /* 0x021fe200078e00ff */
[----:B------:R-:W-:Y:S01]  /*169f0*/  ISETP.GT.AND P1, PT, R0, 0xf9, P0 ;  /* 0x000000f90000780c */ /* 0x000fe20000724270 */
[----:B------:R-:W-:Y:S01]  /*16a00*/  BSSY B1, `(.L_x_280) ;  /* 0x000000a000017945 */ /* 0x000fe20003800000 */
[----:B------:R-:W-:Y:S01]  /*16a10*/  IADD3 R167, P0, R3, 0x80, RZ ;  /* 0x0000008003a77810 */ /* 0x000fe20007f1e0ff */
[----:B------:R-:W-:-:S04]  /*16a20*/  FMUL R11, R11, R16 ;  /* 0x000000100b0b7220 */ /* 0x000fc80000400000 */
[----:B---3--:R-:W-:-:S05]  /*16a30*/  FFMA R11, R10, R2, R11 ;  /* 0x000000020a0b7223 */ /* 0x008fca000000000b */
[----:B------:R-:W-:-:S04]  /*16a40*/  F2FP.BF16.F32.PACK_AB R11, RZ, R11 ;  /* 0x0000000bff0b723e */ /* 0x000fc800000010ff */
[----:B------:R-:W-:Y:S01]  /*16a50*/  PRMT R3, R11, 0x7610, R3 ;  /* 0x000076100b037816 */ /* 0x000fe20000000003 */
[----:B------:R-:W-:-:S04]  /*16a60*/  IMAD.X R11, RZ, RZ, UR7, P0 ;  /* 0x00000007ff0b7e24 */ /* 0x000fc800080e06ff */
[----:B------:R0:W-:Y:S01]  /*16a70*/  @P2 STG.E.U16 desc[UR44][R6.64+0x1f0], R3 ;  /* 0x0001f00306002986 */ /* 0x0001e2000c10152c */
[----:B------:R-:W-:Y:S05]  /*16a80*/  @!P1 BRA `(.L_x_281) ;  /* 0x0000000000049947 */ /* 0x000fea0003800000 */
[----:B------:R3:W5:Y:S02]  /*16a90*/  LDG.E.LTC128B.U16 R23, desc[UR44][R8.64+0x1f2] ;  /* 0x0001f22c08177981 */ /* 0x000764000c1e1520 */
.L_x_281:
[----:B------:R-:W-:Y:S05]  /*16aa0*/  BSYNC B1 ;  /* 0x0000000000017941 */ /* 0x000fea0003800000 */
.L_x_280:
[----:B------:R-:W4:Y:S01]  /*16ab0*/  LDL.LU R10, [R1+0x1fc] ;  /* 0x0001fc00010a7983 */ /* 0x000f220000300800 */
[----:B0----5:R-:W-:Y:S01]  /*16ac0*/  SHF.L.U32 R3, R23, 0x10, RZ ;  /* 0x0000001017037819 */ /* 0x021fe200000006ff */
[----:B--23--:R-:W-:Y:S01]  /*16ad0*/  IMAD R8, R11, R14, RZ ;  /* 0x0000000e0b087224 */ /* 0x00cfe200078e02ff */
[----:B------:R-:W-:-:S03]  /*16ae0*/  ISETP.GT.AND P0, PT, R17, 0x80, PT ;  /* 0x000000801100780c */ /* 0x000fc60003f04270 */
[----:B------:R-:W-:Y:S01]  /*16af0*/  FMUL R3, R3, R16 ;  /* 0x0000001003037220 */ /* 0x000fe20000400000 */
[C---:B------:R-:W-:Y:S01]  /*16b00*/  IMAD R165, R167.reuse, R15, R8 ;  /* 0x0000000fa7a57224 */ /* 0x040fe200078e0208 */
[----:B------:R-:W-:Y:S01]  /*16b10*/  ISETP.GT.AND P4, PT, R0, RZ, P0 ;  /* 0x000000ff0000720c */ /* 0x000fe20000784270 */
[----:B------:R-:W-:-:S04]  /*16b20*/  IMAD.WIDE.U32 R8, R167, R14, R20 ;  /* 0x0000000ea7087225 */ /* 0x000fc800078e0014 */
[----:B------:R-:W-:Y:S02]  /*16b30*/  IMAD.IADD R9, R9, 0x1, R165 ;  /* 0x0000000109097824 */ /* 0x000fe400078e02a5 */
[----:B----4-:R-:W-:Y:S01]  /*16b40*/  FFMA R3, R10, R2, R3 ;  /* 0x000000020a037223 */ /* 0x010fe20000000003 */
[----:B------:R-:W-:-:S04]  /*16b50*/  LEA R10, P2, R8, R12, 0x1 ;  /* 0x0000000c080a7211 */ /* 0x000fc800078408ff */
[----:B------:R-:W-:Y:S02]  /*16b60*/  F2FP.BF16.F32.PACK_AB R3, RZ, R3 ;  /* 0x00000003ff03723e */ /* 0x000fe400000010ff */
[--C-:B------:R-:W-:Y:S02]  /*16b70*/  LEA.HI.X R11, R8, R13, R9.reuse, 0x1, P2 ;  /* 0x0000000d080b7211 */ /* 0x100fe400010f0c09 */
[----:B------:R-:W-:-:S05]  /*16b80*/  PRMT R9, R3, 0x7610, R9 ;  /* 0x0000761003097816 */ /* 0x000fca0000000009 */
[----:B------:R0:W-:Y:S04]  /*16b90*/  @P1 STG.E.U16 desc[UR44][R6.64+0x1f2], R9 ;  /* 0x0001f20906001986 */ /* 0x0001e8000c10152c */
[----:B------:R-:W2:Y:S01]  /*16ba0*/  @P4 LDG.E.LTC128B.U16 R23, desc[UR44][R10.64] ;  /* 0x0000002c0a174981 */ /* 0x000ea2000c1e1520 */
[----:B-1----:R-:W-:Y:S01]  /*16bb0*/  IMAD.U32 R159, RZ, RZ, UR8 ;  /* 0x00000008ff9f7e24 */ /* 0x002fe2000f8e00ff */
[----:B------:R-:W-:Y:S01]  /*16bc0*/  MOV R164, UR9 ;  /* 0x0000000900a47c02 */ /* 0x000fe20008000f00 */
[----:B------:R-:W-:Y:S01]  /*16bd0*/  IMAD.U32 R161, RZ, RZ, UR8 ;  /* 0x00000008ffa17e24 */ /* 0x000fe2000f8e00ff */
[----:B------:R-:W-:Y:S01]  /*16be0*/  ISETP.GT.AND P2, PT, R0, 0x1, P0 ;  /* 0x000000010000780c */ /* 0x000fe20000744270 */
[----:B------:R-:W-:Y:S01]  /*16bf0*/  IMAD.SHL.U32 R159, R159, 0x100, RZ ;  /* 0x000001009f9f7824 */ /* 0x000fe200078e00ff */
[----:B------:R-:W-:Y:S01]  /*16c00*/  BSSY B1, `(.L_x_282) ;  /* 0x0000011000017945 */ /* 0x000fe20003800000 */
[----:B0-----:R-:W-:Y:S01]  /*16c10*/  IMAD.WIDE.U32 R8, R167, R14, R18 ;  /* 0x0000000ea7087225 */ /* 0x001fe200078e0012 */
[----:B------:R-:W-:-:S03]  /*16c20*/  SHF.L.U64.HI R161, R161, 0x8, R164 ;  /* 0x00000008a1a17819 */ /* 0x000fc600000102a4 */
[----:B------:R-:W-:Y:S02]  /*16c30*/  IMAD.IADD R9, R165, 0x1, R9 ;  /* 0x00000001a5097824 */ /* 0x000fe400078e0209 */
[----:B------:R-:W-:Y:S01]  /*16c40*/  IMAD.WIDE.U32 R162, R22, UR42, R8 ;  /* 0x0000002a16a27c25 */ /* 0x000fe2000f8e0008 */
[----:B------:R-:W-:-:S03]  /*16c50*/  IADD3 R8, P1, R159, R4, RZ ;  /* 0x000000049f087210 */ /* 0x000fc60007f3e0ff */
[----:B------:R-:W-:Y:S01]  /*16c60*/  IMAD.IADD R7, R157, 0x1, R163 ;  /* 0x000000019d077824 */ /* 0x000fe200078e02a3 */
[----:B------:R-:W-:Y:S02]  /*16c70*/  IADD3.X R9, R161, R5, RZ, P1, !PT ;  /* 0x00000005a1097210 */ /* 0x000fe40000ffe4ff */
[----:B------:R-:W-:-:S04]  /*16c80*/  LEA R6, P3, R162, R12, 0x1 ;  /* 0x0000000ca2067211 */ /* 0x000fc800078608ff */
[----:B------:R-:W-:Y:S02]  /*16c90*/  LEA.HI.X R7, R162, R13, R7, 0x1, P3 ;  /* 0x0000000da2077211 */ /* 0x000fe400018f0c07 */
[----:B--2---:R-:W-:-:S05]  /*16ca0*/  SHF.L.U32 R3, R23, 0x10, RZ ;  /* 0x0000001017037819 */ /* 0x004fca00000006ff */
[----:B------:R-:W-:-:S04]  /*16cb0*/  FMUL R3, R3, R16 ;  /* 0x0000001003037220 */ /* 0x000fc80000400000 */
[----:B------:R-:W-:-:S05]  /*16cc0*/  FFMA R3, R24, R2, R3 ;  /* 0x0000000218037223 */ /* 0x000fca0000000003 */
[----:B------:R-:W-:-:S05]  /*16cd0*/  F2FP.BF16.F32.PACK_AB R3, RZ, R3 ;  /* 0x00000003ff03723e */ /* 0x000fca00000010ff */
[----:B------:R0:W-:Y:S01]  /*16ce0*/  @P4 STG.E.U16 desc[UR44][R8.64], R3 ;  /* 0x0000000308004986 */ /* 0x0001e2000c10152c */
[----:B------:R-:W-:Y:S05]  /*16cf0*/  @!P2 BRA `(.L_x_283) ;  /* 0x000000000004a947 */ /* 0x000fea0003800000 */
[----:B------:R1:W5:Y:S02]  /*16d00*/  LDG.E.LTC128B.U16 R23, desc[UR44][R6.64+0x2] ;  /* 0x0000022c06177981 */ /* 0x000364000c1e1520 */
.L_x_283:
[----:B------:R-:W-:Y:S05]  /*16d10*/  BSYNC B1 ;  /* 0x0000000000017941 */ /* 0x000fea0003800000 */
.L_x_282:
[----:B0----5:R-:W-:Y:S01]  /*16d20*/  IMAD.U32 R3, R23, 0x10000, RZ ;  /* 0x0001000017037824 */ /* 0x021fe200078e00ff */
[----:B------:R-:W-:Y:S01]  /*16d30*/  ISETP.GT.AND P1, PT, R17, 0x88, PT ;  /* 0x000000881100780c */ /* 0x000fe20003f24270 */
[----:B------:R-:W-:Y:S01]  /*16d40*/  IMAD.WIDE.U32 R14, R167, R14, R154 ;  /* 0x0000000ea70e7225 */ /* 0x000fe200078e009a */
[----:B------:R-:W-:Y:S03]  /*16d50*/  BSSY B1, `(.L_x_284) ;  /* 0x0000010000017945 */ /* 0x000fe60003800000 */
[----:B------:R-:W-:Y:S01]  /*16d60*/  FMUL R10, R3, R16 ;  /* 0x00000010030a7220 */ /* 0x000fe20000400000 */
[----:B------:R-:W-:Y:S01]  /*16d70*/  ISETP.GT.AND P3, PT, R0, RZ, P1 ;  /* 0x000000ff0000720c */ /* 0x000fe20000f64270 */
[----:B------:R-:W-:Y:S01]  /*16d80*/  IMAD.IADD R165, R165, 0x1, R15 ;  /* 0x00000001a5a57824 */ /* 0x000fe200078e020f */
[----:B------:R-:W-:Y:S01]  /*16d90*/  IADD3 R152, P4, R152, R14, RZ ;  /* 0x0000000e98987210 */ /* 0x000fe20007f9e0ff */
[----:B------:R-:W-:Y:S01]  /*16da0*/  FFMA R10, R25, R2, R10 ;  /* 0x00000002190a7223 */ /* 0x000fe2000000000a */
[----:B------:R-:W-:-:S02]  /*16db0*/  IADD3 R14, P5, R18, R14, RZ ;  /* 0x0000000e120e7210 */ /* 0x000fc40007fbe0ff */
[----:B------:R-:W-:Y:S02]  /*16dc0*/  IADD3.X R20, R165, R21, RZ, P4, !PT ;  /* 0x00000015a5147210 */ /* 0x000fe400027fe4ff */
[----:B------:R-:W-:Y:S02]  /*16dd0*/  F2FP.BF16.F32.PACK_AB R3, RZ, R10 ;  /* 0x0000000aff03723e */ /* 0x000fe400000010ff */
[C---:B------:R-:W-:Y:S02]  /*16de0*/  LEA R10, P4, R152.reuse, R12, 0x1 ;  /* 0x0000000c980a7211 */ /* 0x040fe400078808ff */
[----:B------:R-:W-:Y:S02]  /*16df0*/  PRMT R17, R3, 0x7610, R17 ;  /* 0x0000761003117816 */ /* 0x000fe40000000011 */
[----:B------:R-:W-:Y:S02]  /*16e00*/  LEA.HI.X R11, R152, R13, R20, 0x1, P4 ;  /* 0x0000000d980b7211 */ /* 0x000fe400020f0c14 */
[----:B------:R-:W-:Y:S01]  /*16e10*/  PRMT R3, R23, 0x7610, R3 ;  /* 0x0000761017037816 */ /* 0x000fe20000000003 */
[----:B------:R0:W-:Y:S01]  /*16e20*/  @P2 STG.E.U16 desc[UR44][R8.64+0x2], R17 ;  /* 0x0000021108002986 */ /* 0x0001e2000c10152c */
[----:B------:R-:W-:Y:S05]  /*16e30*/  @!P3 BRA `(.L_x_285) ;  /* 0x000000000004b947 */ /* 0x000fea0003800000 */
[----:B------:R2:W5:Y:S02]  /*16e40*/  LDG.E.LTC128B.U16 R3, desc[UR44][R10.64] ;  /* 0x0000002c0a037981 */ /* 0x000564000c1e1520 */
.L_x_285:
[----:B------:R-:W-:Y:S05]  /*16e50*/  BSYNC B1 ;  /* 0x0000000000017941 */ /* 0x000fea0003800000 */
.L_x_284:
[----:B--2--5:R-:W-:Y:S01]  /*16e60*/  IMAD.U32 R11, R3, 0x10000, RZ ;  /* 0x00010000030b7824 */ /* 0x024fe200078e00ff */
[----:B------:R-:W-:Y:S01]  /*16e70*/  IADD3 R10, P2, R8, R158, RZ ;  /* 0x0000009e080a7210 */ /* 0x000fe20007f5e0ff */
[----:B------:R-:W-:Y:S01]  /*16e80*/  IMAD.X R15, R19, 0x1, R165, P5 ;  /* 0x00000001130f7824 */ /* 0x000fe200028e06a5 */
[----:B------:R-:W-:Y:S01]  /*16e90*/  ISETP.GT.AND P5, PT, R0, 0x1, P1 ;  /* 0x000000010000780c */ /* 0x000fe20000fa4270 */
[----:B------:R-:W-:Y:S01]  /*16ea0*/  FMUL R11, R11, R16 ;  /* 0x000000100b0b7220 */ /* 0x000fe20000400000 */
[----:B------:R-:W-:Y:S01]  /*16eb0*/  BSSY B1, `(.L_x_286) ;  /* 0x000000b000017945 */ /* 0x000fe20003800000 */
[----:B------:R-:W-:-:S04]  /*16ec0*/  IMAD.WIDE.U32 R22, R22, UR42, R14 ;  /* 0x0000002a16167c25 */ /* 0x000fc8000f8e000e */
[----:B------:R-:W-:Y:S01]  /*16ed0*/  FFMA R11, R26, R2, R11 ;  /* 0x000000021a0b7223 */ /* 0x000fe2000000000b */
[----:B------:R-:W-:-:S04]  /*16ee0*/  IADD3 R157, R157, R23, RZ ;  /* 0x000000179d9d7210 */ /* 0x000fc80007ffe0ff */
[----:B------:R-:W-:Y:S01]  /*16ef0*/  F2FP.BF16.F32.PACK_AB R14, RZ, R11 ;  /* 0x0000000bff0e723e */ /* 0x000fe200000010ff */
[----:B------:R-:W-:Y:S01]  /*16f00*/  IMAD.X R11, R9, 0x1, R156, P2 ;  /* 0x00000001090b7824 */ /* 0x000fe200010e069c */
[----:B------:R-:W-:-:S04]  /*16f10*/  LEA R12, P4, R22, R12, 0x1 ;  /* 0x0000000c160c7211 */ /* 0x000fc800078808ff */
[----:B------:R2:W-:Y:S01]  /*16f20*/  @P3 STG.E.U16 desc[UR44][R10.64], R14 ;  /* 0x0000000e0a003986 */ /* 0x0005e2000c10152c */
[----:B------:R-:W-:Y:S01]  /*16f30*/  LEA.HI.X R13, R22, R13, R157, 0x1, P4 ;  /* 0x0000000d160d7211 */ /* 0x000fe200020f0c9d */
[----:B------:R-:W-:Y:S07]  /*16f40*/  @!P5 BRA `(.L_x_287) ;  /* 0x000000000004d947 */ /* 0x000fee0003800000 */
[----:B------:R3:W5:Y:S02]  /*16f50*/  LDG.E.LTC128B.U16 R3, desc[UR44][R12.64+0x2] ;  /* 0x0000022c0c037981 */ /* 0x000764000c1e1520 */
.L_x_287:
[----:B------:R-:W-:Y:S05]  /*16f60*/  BSYNC B1 ;  /* 0x0000000000017941 */ /* 0x000fea0003800000 */
.L_x_286:
[----:B-----5:R-:W-:Y:S01]  /*16f70*/  IMAD.U32 R15, R3, 0x10000, RZ ;  /* 0x00010000030f7824 */ /* 0x020fe200078e00ff */
[----:B------:R-:W-:Y:S01]  /*16f80*/  ISETP.GT.AND P2, PT, R0, 0x8, P0 ;  /* 0x000000080000780c */ /* 0x000fe20000744270 */
[----:B------:R-:W-:Y:S02]  /*16f90*/  BSSY B1, `(.L_x_288) ;  /* 0x0000007000017945 */ /* 0x000fe40003800000 */
[----:B--2---:R-:W-:-:S04]  /*16fa0*/  FMUL R14, R15, R16 ;  /* 0x000000100f0e7220 */ /* 0x004fc80000400000 */
[----:B------:R-:W-:-:S05]  /*16fb0*/  FFMA R14, R27, R2, R14 ;  /* 0x000000021b0e7223 */ /* 0x000fca000000000e */
[----:B------:R-:W-:-:S05]  /*16fc0*/  F2FP.BF16.F32.PACK_AB R14, RZ, R14 ;  /* 0x0000000eff0e723e */ /* 0x000fca00000010ff */
[----:B------:R2:W-:Y:S01]  /*16fd0*/  @P5 STG.E.U16 desc[UR44][R10.64+0x2], R14 ;  /* 0x0000020e0a005986 */ /* 0x0005e2000c10152c */
[----:B------:R-:W-:Y:S05]  /*16fe0*/  @!P2 BRA `(.L_x_289) ;  /* 0x000000000004a947 */ /* 0x000fea0003800000 */
[----:B------:R4:W5:Y:S02]  /*16ff0*/  LDG.E.LTC128B.U16 R3, desc[UR44][R6.64+0x10] ;  /* 0x0000102c06037981 */ /* 0x000964000c1e1520 */
.L_x_289:
[----:B------:R-:W-:Y:S05]  /*17000*/  BSYNC B1 ;  /* 0x0000000000017941 */ /* 0x000fea0003800000 */
.L_x_288:
[----:B--2--5:R-:W-:Y:S01]  /*17010*/  SHF.L.U32 R11, R3, 0x10, RZ ;  /* 0x00000010030b7819 */ /* 0x024fe200000006ff */
[----:B------:R-:W-:Y:S01]  /*17020*/  BSSY B1, `(.L_x_290) ;  /* 0x0000008000017945 */ /* 0x000fe20003800000 */
[----:B------:R-:W-:-:S03]  /*17030*/  ISETP.GT.AND P3, PT, R0, 0x9, P0 ;  /* 0x000000090000780c */ /* 0x000fc60000764270 */
[----:B------:R-:W-:-:S04]  /*17040*/  FMUL R11, R11, R16 ;  /* 0x000000100b0b7220 */ /* 0x000fc80000400000 */
[----:B------:R-:W-:-:S05]  /*17050*/  FFMA R11, R28, R2, R11 ;  /* 0x000000021c0b7223 */ /* 0x000fca000000000b */
[----:B------:R-:W-:-:S05]  /*17060*/  F2FP.BF16.F32.PACK_AB R11, RZ, R11 ;  /* 0x0000000bff0b723e */ /* 0x000fca00000010ff */
[----:B------:R2:W-:Y:S01]  /*17070*/  @P2 STG.E.U16 desc[UR44][R8.64+0x10], R11 ;  /* 0x0000100b08002986 */ /* 0x0005e2000c10152c */
[----:B------:R-:W-:Y:S05]  /*17080*/  @!P3 BRA `(.L_x_291) ;  /* 0x000000000004b947 */ /* 0x000fea0003800000 */
[----:B------:R0:W5:Y:S02]  /*17090*/  LDG.E.LTC128B.U16 R3, desc[UR44][R6.64+0x12] ;  /* 0x0000122c06037981 */ /* 0x000164000c1e1520 */
.L_x_291:
[----:B------:R-:W-:Y:S05]  /*170a0*/  BSYNC B1 ;  /* 0x0000000000017941 */ /* 0x000fea0003800000 */
.L_x_290:
[----:B--2--5:R-:W-:Y:S01]  /*170b0*/  IMAD.U32 R11, R3, 0x10000, RZ ;  /* 0x00010000030b7824 */ /* 0x024fe200078e00ff */
[----:B------:R-:W-:Y:S01]  /*170c0*/  ISETP.GT.AND P4, PT, R0, 0x8, P1 ;  /* 0x000000080000780c */ /* 0x000fe20000f84270 */
[----:B------:R-:W-:Y:S02]  /*170d0*/  BSSY B1, `(.L_x_292) ;  /* 0x0000007000017945 */ /* 0x000fe40003800000 */
[----:B------:R-:W-:-:S04]  /*170e0*/  FMUL R10, R11, R16 ;  /* 0x000000100b0a7220 */ /* 0x000fc80000400000 */
[----:B------:R-:W-:-:S05]  /*170f0*/  FFMA R10, R29, R2, R10 ;  /* 0x000000021d0a7223 */ /* 0x000fca000000000a */
[----:B------:R-:W-:-:S05]  /*17100*/  F2FP.BF16.F32.PACK_AB R10, RZ, R10 ;  /* 0x0000000aff0a723e */ /* 0x000fca00000010ff */
[----:B------:R2:W-:Y:S01]  /*17110*/  @P3 STG.E.U16 desc[UR44][R8.64+0x12], R10 ;  /* 0x0000120a08003986 */ /* 0x0005e2000c10152c */
[----:B------:R-:W-:Y:S05]  /*17120*/  @!P4 BRA `(.L_x_293) ;  /* 0x000000000004c947 */ /* 0x000fea0003800000 */
[----:B------:R0:W5:Y:S02]  /*17130*/  LDG.E.LTC128B.U16 R3, desc[UR44][R12.64+0x10] ;  /* 0x0000102c0c037981 */ /* 0x000164000c1e1520 */
.L_x_293:
[----:B------:R-:W-:Y:S05]  /*17140*/  BSYNC B1 ;  /* 0x0000000000017941 */ /* 0x000fea0003800000 */
.L_x_292:
[----:B-----5:R-:W-:Y:S01]  /*17150*/  IMAD.U32 R11, R3, 0x10000, RZ ;  /* 0x00010000030b7824 */ /* 0x020fe200078e00ff */
[----:B--2---:R-:W-:Y:S01]  /*17160*/  IADD3 R10, P3, R158, R8, RZ ;  /* 0x000000089e0a7210 */ /* 0x004fe20007f7e0ff */
[----:B------:R-:W-:Y:S01]  /*17170*/  BSSY B1, `(.L_x_294) ;  /* 0x0000009000017945 */ /* 0x000fe20003800000 */
[----:B------:R-:W-:Y:S01]  /*17180*/  ISETP.GT.AND P2, PT, R0, 0x9, P1 ;  /* 0x000000090000780c */ /* 0x000fe20000f44270 */
[----:B------:R-:W-:-:S04]  /*17190*/  FMUL R11, R11, R16 ;  /* 0x000000100b0b7220 */ /* 0x000fc80000400000 */
[----:B------:R-:W-:-:S05]  /*171a0*/  FFMA R11, R30, R2, R11 ;  /* 0x000000021e0b7223 */ /* 0x000fca000000000b */
[----:B------:R-:W-:Y:S02]  /*171b0*/  F2FP.BF16.F32.PACK_AB R14, RZ, R11 ;  /* 0x0000000bff0e723e */ /* 0x000fe400000010ff */
[----:B------:R-:W-:-:S05]  /*171c0*/  IADD3.X R11, R156, R9, RZ, P3, !PT ;  /* 0x000000099c0b7210 */ /* 0x000fca0001ffe4ff */
[----:B------:R2:W-:Y:S01]  /*171d0*/  @P4 STG.E.U16 desc[UR44][R10.64+0x10], R14 ;  /* 0x0000100e0a004986 */ /* 0x0005e2000c10152c */
[----:B------:R-:W-:Y:S05]  /*171e0*/  @!P2 BRA `(.L_x_295) ;  /* 0x000000000004a947 */ /* 0x000fea0003800000 */
[----:B------:R0:W5:Y:S02]  /*171f0*/  LDG.E.LTC128B.U16 R3, desc[UR44][R12.64+0x12] ;  /* 0x0000122c0c037981 */ /* 0x000164000c1e1520 */
.L_x_295:
[----:B------:R-:W-:Y:S05]  /*17200*/  BSYNC B1 ;  /* 0x0000000000017941 */ /* 0x000fea0003800000 */
.L_x_294:
[----:B--2--5:R-:W-:Y:S01]  /*17210*/  IMAD.U32 R11, R3, 0x10000, RZ ;  /* 0x00010000030b7824 */ /* 0x024fe200078e00ff */
[----:B------:R-:W-:Y:S01]  /*17220*/  IADD3 R158, P3, P4, R158, R4, R159 ;  /* 0x000000049e9e7210 */ /* 0x000fe20007c7e09f */
[----:B------:R-:W-:Y:S01]  /*17230*/  BSSY B1, `(.L_x_296) ;  /* 0x0000009000017945 */ /* 0x000fe20003800000 */
[----:B------:R-:W-:Y:S01]  /*17240*/  ISETP.GT.AND P5, PT, R0, 0x10, P0 ;  /* 0x000000100000780c */ /* 0x000fe200007a4270 */
[----:B------:R-:W-:Y:S01]  /*17250*/  FMUL R10, R11, R16 ;  /* 0x000000100b0a7220 */ /* 0x000fe20000400000 */
[----:B------:R-:W-:-:S03]  /*17260*/  IADD3.X R159, R156, R5, R161, P3, P4 ;  /* 0x000000059c9f7210 */ /* 0x000fc60001fe84a1 */
[----:B------:R-:W-:-:S05]  /*17270*/  FFMA R10, R31, R2, R10 ;  /* 0x000000021f0a7223 */ /* 0x000fca000000000a */
[----:B------:R-:W-:-:S05]  /*17280*/  F2FP.BF16.F32.PACK_AB R10, RZ, R10 ;  /* 0x0000000aff0a723e */ /* 0x000fca00000010ff */
[----:B------:R2:W-:Y:S01]  /*17290*/  @P2 STG.E.U16 desc[UR44][R158.64+0x12], R10 ;  /* 0x0000120a9e002986 */ /* 0x0005e2000c10152c */
[----:B------:R-:W-:Y:S05]  /*172a0*/  @!P5 BRA `(.L_x_297) ;  /* 0x000000000004d947 */ /* 0x000fea0003800000 */
[----:B------:R0:W5:Y:S02]  /*172b0*/  LDG.E.LTC128B.U16 R3, desc[UR44][R6.64+0x20] ;  /* 0x0000202c06037981 */ /* 0x000164000c1e1520 */
.L_x_297:
[----:B------:R-:W-:Y:S05]  /*172c0*/  BSYNC B1 ;  /* 0x0000000000017941 */ /* 0x000fea0003800000 */
.L_x_296:
[----:B-----5:R-:W-:Y:S01]  /*172d0*/  IMAD.U32 R5, R3, 0x10000, RZ ;  /* 0x0001000003057824 */ /* 0x020fe200078e00ff */
        /* <DEDUP_REMOVED lines=8> */
.L_x_299:
[----:B------:R-:W-:Y:S05]  /*17360*/  BSYNC B1 ;  /* 0x0000000000017941 */ /* 0x000fea0003800000 */
.L_x_298:
[----:B0----5:R-:W-:Y:S01]  /*17370*/  SHF.L.U32 R5, R3, 0x10, RZ ;  /* 0x0000001003057819 */ /* 0x021fe200000006ff */
        /* <DEDUP_REMOVED lines=8> */
.L_x_301:
[----:B------:R-:W-:Y:S05]  /*17400*/  BSYNC B1 ;  /* 0x0000000000017941 */ /* 0x000fea0003800000 */
.L_x_300:
[----:B-----5:R-:W-:Y:S01]  /*17410*/  IMAD.U32 R5, R3, 0x10000, RZ ;  /* 0x0001000003057824 */ /* 0x020fe200078e00ff */
[----:B------:R-:W-:Y:S01]  /*17420*/  ISETP.GT.AND P2, PT, R0, 0x11, P1 ;  /* 0x000000110000780c */ /* 0x000fe20000f44270 */
[----:B0-----:R-:W-:Y:S01]  /*17430*/  @P3 IMAD.MOV.U32 R4, RZ, RZ, R158 ;  /* 0x000000ffff043224 */ /* 0x001fe200078e009e */
[----:B------:R-:W-:Y:S01]  /*17440*/  BSSY B1, `(.L_x_302) ;  /* 0x0000009000017945 */ /* 0x000fe20003800000 */
[----:B------:R-:W-:-:S04]  /*17450*/  FMUL R5, R5, R16 ;  /* 0x0000001005057220 */ /* 0x000fc80000400000 */
[----:B------:R-:W-:-:S05]  /*17460*/  FFMA R5, R34, R2, R5 ;  /* 0x0000000222057223 */ /* 0x000fca0000000005 */
[----:B------:R-:W-:-:S04]  /*17470*/  F2FP.BF16.F32.PACK_AB R5, RZ, R5 ;  /* 0x00000005ff05723e */ /* 0x000fc800000010ff */
[----:B--2---:R-:W-:Y:S02]  /*17480*/  PRMT R10, R5, 0x7610, R10 ;  /* 0x00007610050a7816 */ /* 0x004fe4000000000a */
[----:B------:R-:W-:-:S05]  /*17490*/  @P3 MOV R5, R159 ;  /* 0x0000009f00053202 */ /* 0x000fca0000000f00 */
[----:B------:R0:W-:Y:S01]  /*174a0*/  @P3 STG.E.U16 desc[UR44][R4.64+0x20], R10 ;  /* 0x0000200a04003986 */ /* 0x0001e2000c10152c */
[----:B------:R-:W-:Y:S05]  /*174b0*/  @!P2 BRA `(.L_x_303) ;  /* 0x000000000004a947 */ /* 0x000fea0003800000 */
[----:B------:R2:W5:Y:S02]  /*174c0*/  LDG.E.LTC128B.U16 R3, desc[UR44][R12.64+0x22] ;  /* 0x0000222c0c037981 */ /* 0x000564000c1e1520 */
.L_x_303:
[----:B------:R-:W-:Y:S05]  /*174d0*/  BSYNC B1 ;  /* 0x0000000000017941 */ /* 0x000fea0003800000 */
.L_x_302:
[----:B0----5:R-:W-:Y:S01]  /*174e0*/  IMAD.U32 R5, R3, 0x10000, RZ ;  /* 0x0001000003057824 */ /* 0x021fe200078e00ff */
[----:B------:R-:W-:Y:S01]  /*174f0*/  ISETP.GT.AND P3, PT, R0, 0x18, P0 ;  /* 0x000000180000780c */ /* 0x000fe20000764270 */
[----:B------:R-:W-:Y:S02]  /*17500*/  BSSY B1, `(.L_x_304) ;  /* 0x000000a000017945 */ /* 0x000fe40003800000 */
[----:B------:R-:W-:Y:S01]  /*17510*/  FMUL R4, R5, R16 ;  /* 0x0000001005047220 */ /* 0x000fe20000400000 */
[----:B------:R-:W-:-:S03]  /*17520*/  @P2 MOV R5, R159 ;  /* 0x0000009f00052202 */ /* 0x000fc60000000f00 */
[----:B------:R-:W-:-:S05]  /*17530*/  FFMA R4, R35, R2, R4 ;  /* 0x0000000223047223 */ /* 0x000fca0000000004 */
[----:B------:R-:W-:-:S04]  /*17540*/  F2FP.BF16.F32.PACK_AB R4, RZ, R4 ;  /* 0x00000004ff04723e */ /* 0x000fc800000010ff */
[----:B------:R-:W-:Y:S01]  /*17550*/  PRMT R10, R4, 0x7610, R10 ;  /* 0x00007610040a7816 */ /* 0x000fe2000000000a */
[----:B------:R-:W-:-:S05]  /*17560*/  @P2 IMAD.MOV.U32 R4, RZ, RZ, R158 ;  /* 0x000000ffff042224 */ /* 0x000fca00078e009e */
[----:B------:R0:W-:Y:S01]  /*17570*/  @P2 STG.E.U16 desc[UR44][R4.64+0x22], R10 ;  /* 0x0000220a04002986 */ /* 0x0001e2000c10152c */
[----:B------:R-:W-:Y:S05]  /*17580*/  @!P3 BRA `(.L_x_305) ;  /* 0x000000000004b947 */ /* 0x000fea0003800000 */
[----:B------:R0:W5:Y:S02]  /*17590*/  LDG.E.LTC128B.U16 R3, desc[UR44][R6.64+0x30] ;  /* 0x0000302c06037981 */ /* 0x000164000c1e1520 */
.L_x_305:
[----:B------:R-:W-:Y:S05]  /*175a0*/  BSYNC B1 ;  /* 0x0000000000017941 */ /* 0x000fea0003800000 */
.L_x_304:
[----:B0----5:R-:W-:Y:S01]  /*175b0*/  IMAD.U32 R5, R3, 0x10000, RZ ;  /* 0x0001000003057824 */ /* 0x021fe200078e00ff */
        /* <DEDUP_REMOVED lines=8> */
.L_x_307:
[----:B------:R-:W-:Y:S05]  /*17640*/  BSYNC B1 ;  /* 0x0000000000017941 */ /* 0x000fea0003800000 */
.L_x_306:
        /* <DEDUP_REMOVED lines=9> */
.L_x_309:
[----:B------:R-:W-:Y:S05]  /*176e0*/  BSYNC B1 ;  /* 0x0000000000017941 */ /* 0x000fea0003800000 */
.L_x_308:
[----:B-----5:R-:W-:Y:S01]  /*176f0*/  SHF.L.U32 R5, R3, 0x10, RZ ;  /* 0x0000001003057819 */ /* 0x020fe200000006ff */
[----:B0-----:R-:W-:Y:S01]  /*17700*/  @P3 IMAD.MOV.U32 R4, RZ, RZ, R158 ;  /* 0x000000ffff043224 */ /* 0x001fe200078e009e */
[----:B------:R-:W-:Y:S01]  /*17710*/  ISETP.GT.AND P2, PT, R0, 0x19, P1 ;  /* 0x000000190000780c */ /* 0x000fe20000f44270 */
[----:B------:R-:W-:Y:S02]  /*17720*/  BSSY B1, `(.L_x_310) ;  /* 0x0000009000017945 */ /* 0x000fe40003800000 */
[----:B------:R-:W-:-:S04]  /*17730*/  FMUL R5, R5, R16 ;  /* 0x0000001005057220 */ /* 0x000fc80000400000 */
[----:B------:R-:W-:-:S05]  /*17740*/  FFMA R5, R38, R2, R5 ;  /* 0x0000000226057223 */ /* 0x000fca0000000005 */
[----:B------:R-:W-:-:S04]  /*17750*/  F2FP.BF16.F32.PACK_AB R5, RZ, R5 ;  /* 0x00000005ff05723e */ /* 0x000fc800000010ff */
[----:B------:R-:W-:Y:S01]  /*17760*/  PRMT R10, R5, 0x7610, R10 ;  /* 0x00007610050a7816 */ /* 0x000fe2000000000a */
[----:B------:R-:W-:-:S05]  /*17770*/  @P3 IMAD.MOV.U32 R5, RZ, RZ, R159 ;  /* 0x000000ffff053224 */ /* 0x000fca00078e009f */
[----:B------:R0:W-:Y:S01]  /*17780*/  @P3 STG.E.U16 desc[UR44][R4.64+0x30], R10 ;  /* 0x0000300a04003986 */ /* 0x0001e2000c10152c */
[----:B------:R-:W-:Y:S05]  /*17790*/  @!P2 BRA `(.L_x_311) ;  /* 0x000000000004a947 */ /* 0x000fea0003800000 */
[----:B------:R0:W5:Y:S02]  /*177a0*/  LDG.E.LTC128B.U16 R3, desc[UR44][R12.64+0x32] ;  /* 0x0000322c0c037981 */ /* 0x000164000c1e1520 */
.L_x_311:
[----:B------:R-:W-:Y:S05]  /*177b0*/  BSYNC B1 ;  /* 0x0000000000017941 */ /* 0x000fea0003800000 */
.L_x_310:
[----:B0----5:R-:W-:Y:S01]  /*177c0*/  SHF.L.U32 R5, R3, 0x10, RZ ;  /* 0x0000001003057819 */ /* 0x021fe200000006ff */
[----:B------:R-:W-:Y:S01]  /*177d0*/  BSSY B1, `(.L_x_312) ;  /* 0x000000b000017945 */ /* 0x000fe20003800000 */
[----:B------:R-:W-:-:S03]  /*177e0*/  ISETP.GT.AND P3, PT, R0, 0x20, P0 ;  /* 0x000000200000780c */ /* 0x000fc60000764270 */
[----:B------:R-:W-:Y:S01]  /*177f0*/  FMUL R4, R5, R16 ;  /* 0x0000001005047220 */ /* 0x000fe20000400000 */
[----:B------:R-:W-:-:S03]  /*17800*/  @P2 IMAD.MOV.U32 R5, RZ, RZ, R159 ;  /* 0x000000ffff052224 */ /* 0x000fc600078e009f */
[----:B------:R-:W-:-:S05]  /*17810*/  FFMA R4, R39, R2, R4 ;  /* 0x0000000227047223 */ /* 0x000fca0000000004 */
[----:B------:R-:W-:-:S04]  /*17820*/  F2FP.BF16.F32.PACK_AB R4, RZ, R4 ;  /* 0x00000004ff04723e */ /* 0x000fc800000010ff */
[----:B------:R-:W-:Y:S01]  /*17830*/  PRMT R10, R4, 0x7610, R10 ;  /* 0x00007610040a7816 */ /* 0x000fe2000000000a */
[----:B------:R-:W-:-:S05]  /*17840*/  @P2 IMAD.MOV.U32 R4, RZ, RZ, R158 ;  /* 0x000000ffff042224 */ /* 0x000fca00078e009e */
[----:B------:R0:W-:Y:S01]  /*17850*/  @P2 STG.E.U16 desc[UR44][R4.64+0x32], R10 ;  /* 0x0000320a04002986 */ /* 0x0001e2000c10152c */
[----:B------:R-:W-:Y:S05]  /*17860*/  @!P3 BRA `(.L_x_313) ;  /* 0x000000000004b947 */ /* 0x000fea0003800000 */
[----:B------:R0:W5:Y:S02]  /*17870*/  LDG.E.LTC128B.U16 R3, desc[UR44][R6.64+0x40] ;  /* 0x0000402c06037981 */ /* 0x000164000c1e1520 */
.L_x_313:
[----:B------:R-:W-:Y:S05]  /*17880*/  BSYNC B1 ;  /* 0x0000000000017941 */ /* 0x000fea0003800000 */
.L_x_312:
        /* <DEDUP_REMOVED lines=9> */
.L_x_315:
[----:B------:R-:W-:Y:S05]  /*17920*/  BSYNC B1 ;  /* 0x0000000000017941 */ /* 0x000fea0003800000 */
.L_x_314:
        /* <DEDUP_REMOVED lines=9> */
.L_x_317:
[----:B------:R-:W-:Y:S05]  /*179c0*/  BSYNC B1 ;  /* 0x0000000000017941 */ /* 0x000fea0003800000 */
.L_x_316:
[----:B-----5:R-:W-:Y:S01]  /*179d0*/  IMAD.U32 R5, R3, 0x10000, RZ ;  /* 0x0001000003057824 */ /* 0x020fe200078e00ff */
[----:B0-----:R-:W-:Y:S01]  /*179e0*/  @P3 MOV R4, R158 ;  /* 0x0000009e00043202 */ /* 0x001fe20000000f00 */
[----:B------:R-:W-:Y:S01]  /*179f0*/  BSSY B1, `(.L_x_318) ;  /* 0x000000a000017945 */ /* 0x000fe20003800000 */
[----:B------:R-:W-:Y:S01]  /*17a00*/  ISETP.GT.AND P2, PT, R0, 0x21, P1 ;  /* 0x000000210000780c */ /* 0x000fe20000f44270 */
        /* <DEDUP_REMOVED lines=8> */
.L_x_319:
[----:B------:R-:W-:Y:S05]  /*17a90*/  BSYNC B1 ;  /* 0x0000000000017941 */ /* 0x000fea0003800000 */
.L_x_318:
[----:B0----5:R-:W-:Y:S01]  /*17aa0*/  IMAD.U32 R5, R3, 0x10000, RZ ;  /* 0x0001000003057824 */ /* 0x021fe200078e00ff */
[----:B------:R-:W-:Y:S01]  /*17ab0*/  ISETP.GT.AND P3, PT, R0, 0x28, P0 ;  /* 0x000000280000780c */ /* 0x000fe20000764270 */
[----:B------:R-:W-:Y:S02]  /*17ac0*/  BSSY B1, `(.L_x_320) ;  /* 0x000000a000017945 */ /* 0x000fe40003800000 */
[----:B------:R-:W-:Y:S01]  /*17ad0*/  FMUL R4, R5, R16 ;  /* 0x0000001005047220 */ /* 0x000fe20000400000 */
[----:B------:R-:W-:-:S03]  /*17ae0*/  @P2 IMAD.MOV.U32 R5, RZ, RZ, R159 ;  /* 0x000000ffff052224 */ /* 0x000fc600078e009f */
[----:B------:R-:W-:-:S05]  /*17af0*/  FFMA R4, R43, R2, R4 ;  /* 0x000000022b047223 */ /* 0x000fca0000000004 */
[----:B------:R-:W-:-:S04]  /*17b00*/  F2FP.BF16.F32.PACK_AB R4, RZ, R4 ;  /* 0x00000004ff04723e */ /* 0x000fc800000010ff */
[----:B------:R-:W-:Y:S02]  /*17b10*/  PRMT R10, R4, 0x7610, R10 ;  /* 0x00007610040a7816 */ /* 0x000fe4000000000a */
[----:B------:R-:W-:-:S05]  /*17b20*/  @P2 MOV R4, R158 ;  /* 0x0000009e00042202 */ /* 0x000fca0000000f00 */
[----:B------:R0:W-:Y:S01]  /*17b30*/  @P2 STG.E.U16 desc[UR44][R4.64+0x42], R10 ;  /* 0x0000420a04002986 */ /* 0x0001e2000c10152c */
[----:B------:R-:W-:Y:S05]  /*17b40*/  @!P3 BRA `(.L_x_321) ;  /* 0x000000000004b947 */ /* 0x000fea0003800000 */
[----:B------:R0:W5:Y:S02]  /*17b50*/  LDG.E.LTC128B.U16 R3, desc[UR44][R6.64+0x50] ;  /* 0x0000502c06037981 */ /* 0x000164000c1e1520 */
.L_x_321:
[----:B------:R-:W-:Y:S05]  /*17b60*/  BSYNC B1 ;  /* 0x0000000000017941 */ /* 0x000fea0003800000 */
.L_x_320:
        /* <DEDUP_REMOVED lines=9> */
.L_x_323:
[----:B------:R-:W-:Y:S05]  /*17c00*/  BSYNC B1 ;  /* 0x0000000000017941 */ /* 0x000fea0003800000 */
.L_x_322:
        /* <DEDUP_REMOVED lines=9> */
.L_x_325:
[----:B------:R-:W-:Y:S05]  /*17ca0*/  BSYNC B1 ;  /* 0x0000000000017941 */ /* 0x000fea0003800000 */
.L_x_324:
[----:B-----5:R-:W-:Y:S01]  /*17cb0*/  IMAD.U32 R5, R3, 0x10000, RZ ;  /* 0x0001000003057824 */ /* 0x020fe200078e00ff */
[----:B------:R-:W-:Y:S01]  /*17cc0*/  ISETP.GT.AND P2, PT, R0, 0x29, P1 ;  /* 0x000000290000780c */ /* 0x000fe20000f44270 */
[----:B0-----:R-:W-:Y:S01]  /*17cd0*/  @P3 IMAD.MOV.U32 R4, RZ, RZ, R158 ;  /* 0x000000ffff043224 */ /* 0x001fe200078e009e */
[----:B------:R-:W-:Y:S01]  /*17ce0*/  BSSY B1, `(.L_x_326) ;  /* 0x0000009000017945 */ /* 0x000fe20003800000 */
[----:B------:R-:W-:-:S04]  /*17cf0*/  FMUL R5, R5, R16 ;  /* 0x0000001005057220 */ /* 0x000fc80000400000 */
[----:B------:R-:W-:-:S05]  /*17d00*/  FFMA R5, R46, R2, R5 ;  /* 0x000000022e057223 */ /* 0x000fca0000000005 */
[----:B------:R-:W-:-:S04]  /*17d10*/  F2FP.BF16.F32.PACK_AB R5, RZ, R5 ;  /* 0x00000005ff05723e */ /* 0x000fc800000010ff */
[----:B------:R-:W-:Y:S02]  /*17d20*/  PRMT R10, R5, 0x7610, R10 ;  /* 0x00007610050a7816 */ /* 0x000fe4000000000a */
[----:B------:R-:W-:-:S05]  /*17d30*/  @P3 MOV R5, R159 ;  /* 0x0000009f00053202 */ /* 0x000fca0000000f00 */
[----:B------:R0:W-:Y:S01]  /*17d40*/  @P3 STG.E.U16 desc[UR44][R4.64+0x50], R10 ;  /* 0x0000500a04003986 */ /* 0x0001e2000c10152c */
[----:B------:R-:W-:Y:S05]  /*17d50*/  @!P2 BRA `(.L_x_327) ;  /* 0x000000000004a947 */ /* 0x000fea0003800000 */
[----:B------:R0:W5:Y:S02]  /*17d60*/  LDG.E.LTC128B.U16 R3, desc[UR44][R12.64+0x52] ;  /* 0x0000522c0c037981 */ /* 0x000164000c1e1520 */
.L_x_327:
[----:B------:R-:W-:Y:S05]  /*17d70*/  BSYNC B1 ;  /* 0x0000000000017941 */ /* 0x000fea0003800000 */
.L_x_326:
        /* <DEDUP_REMOVED lines=12> */
.L_x_329:
[----:B------:R-:W-:Y:S05]  /*17e40*/  BSYNC B1 ;  /* 0x0000000000017941 */ /* 0x000fea0003800000 */
.L_x_328:
        /* <DEDUP_REMOVED lines=9> */
.L_x_331:
[----:B------:R-:W-:Y:S05]  /*17ee0*/  BSYNC B1 ;  /* 0x0000000000017941 */ /* 0x000fea0003800000 */
.L_x_330:
        /* <DEDUP_REMOVED lines=9> */
.L_x_333:
[----:B------:R-:W-:Y:S05]  /*17f80*/  BSYNC B1 ;  /* 0x0000000000017941 */ /* 0x000fea0003800000 */
.L_x_332:
        /* <DEDUP_REMOVED lines=12> */
.L_x_335:
[----:B------:R-:W-:Y:S05]  /*18050*/  BSYNC B1 ;  /* 0x0000000000017941 */ /* 0x000fea0003800000 */
.L_x_334:
        /* <DEDUP_REMOVED lines=12> */
.L_x_337:
[----:B------:R-:W-:Y:S05]  /*18120*/  BSYNC B1 ;  /* 0x0000000000017941 */ /* 0x000fea0003800000 */
.L_x_336:
        /* <DEDUP_REMOVED lines=9> */
.L_x_339:
[----:B------:R-:W-:Y:S05]  /*181c0*/  BSYNC B1 ;  /* 0x0000000000017941 */ /* 0x000fea0003800000 */
.L_x_338:
        /* <DEDUP_REMOVED lines=9> */
.L_x_341:
[----:B------:R-:W-:Y:S05]  /*18260*/  BSYNC B1 ;  /* 0x0000000000017941 */ /* 0x000fea0003800000 */
.L_x_340:
        /* <DEDUP_REMOVED lines=12> */
.L_x_343:
[----:B------:R-:W-:Y:S05]  /*18330*/  BSYNC B1 ;  /* 0x0000000000017941 */ /* 0x000fea0003800000 */
.L_x_342:
        /* <DEDUP_REMOVED lines=12> */
.L_x_345:
[----:B------:R-:W-:Y:S05]  /*18400*/  BSYNC B1 ;  /* 0x0000000000017941 */ /* 0x000fea0003800000 */
.L_x_344:
        /* <DEDUP_REMOVED lines=9> */
.L_x_347:
[----:B------:R-:W-:Y:S05]  /*184a0*/  BSYNC B1 ;  /* 0x0000000000017941 */ /* 0x000fea0003800000 */
.L_x_346:
        /* <DEDUP_REMOVED lines=9> */
.L_x_349:
[----:B------:R-:W-:Y:S05]  /*18540*/  BSYNC B1 ;  /* 0x0000000000017941 */ /* 0x000fea0003800000 */
.L_x_348:
        /* <DEDUP_REMOVED lines=12> */
.L_x_351:
[----:B------:R-:W-:Y:S05]  /*18610*/  BSYNC B1 ;  /* 0x0000000000017941 */ /* 0x000fea0003800000 */
.L_x_350:
        /* <DEDUP_REMOVED lines=12> */
.L_x_353:
[----:B------:R-:W-:Y:S05]  /*186e0*/  BSYNC B1 ;  /* 0x0000000000017941 */ /* 0x000fea0003800000 */
.L_x_352:
        /* <DEDUP_REMOVED lines=9> */
.L_x_355:
[----:B------:R-:W-:Y:S05]  /*18780*/  BSYNC B1 ;  /* 0x0000000000017941 */ /* 0x000fea0003800000 */
.L_x_354:
        /* <DEDUP_REMOVED lines=9> */
.L_x_357:
[----:B------:R-:W-:Y:S05]  /*18820*/  BSYNC B1 ;  /* 0x0000000000017941 */ /* 0x000fea0003800000 */
.L_x_356:
        /* <DEDUP_REMOVED lines=12> */
.L_x_359:
[----:B------:R-:W-:Y:S05]  /*188f0*/  BSYNC B1 ;  /* 0x0000000000017941 */ /* 0x000fea0003800000 */
.L_x_358:
        /* <DEDUP_REMOVED lines=12> */
.L_x_361:
[----:B------:R-:W-:Y:S05]  /*189c0*/  BSYNC B1 ;  /* 0x0000000000017941 */ /* 0x000fea0003800000 */
.L_x_360:
        /* <DEDUP_REMOVED lines=9> */
.L_x_363:
[----:B------:R-:W-:Y:S05]  /*18a60*/  BSYNC B1 ;  /* 0x0000000000017941 */ /* 0x000fea0003800000 */
.L_x_362:
        /* <DEDUP_REMOVED lines=9> */
.L_x_365:
[----:B------:R-:W-:Y:S05]  /*18b00*/  BSYNC B1 ;  /* 0x0000000000017941 */ /* 0x000fea0003800000 */
.L_x_364:
        /* <DEDUP_REMOVED lines=12> */
.L_x_367:
[----:B------:R-:W-:Y:S05]  /*18bd0*/  BSYNC B1 ;  /* 0x0000000000017941 */ /* 0x000fea0003800000 */
.L_x_366:
        /* <DEDUP_REMOVED lines=12> */
.L_x_369:
[----:B------:R-:W-:Y:S05]  /*18ca0*/  BSYNC B1 ;  /* 0x0000000000017941 */ /* 0x000fea0003800000 */
.L_x_368:
        /* <DEDUP_REMOVED lines=9> */
.L_x_371:
[----:B------:R-:W-:Y:S05]  /*18d40*/  BSYNC B1 ;  /* 0x0000000000017941 */ /* 0x000fea0003800000 */
.L_x_370:
        /* <DEDUP_REMOVED lines=9> */
.L_x_373:
[----:B------:R-:W-:Y:S05]  /*18de0*/  BSYNC B1 ;  /* 0x0000000000017941 */ /* 0x000fea0003800000 */
.L_x_372:
        /* <DEDUP_REMOVED lines=12> */
.L_x_375:
[----:B------:R-:W-:Y:S05]  /*18eb0*/  BSYNC B1 ;  /* 0x0000000000017941 */ /* 0x000fea0003800000 */
.L_x_374:
        /* <DEDUP_REMOVED lines=12> */
.L_x_377:
[----:B------:R-:W-:Y:S05]  /*18f80*/  BSYNC B1 ;  /* 0x0000000000017941 */ /* 0x000fea0003800000 */
.L_x_376:
        /* <DEDUP_REMOVED lines=9> */
.L_x_379:
[----:B------:R-:W-:Y:S05]  /*19020*/  BSYNC B1 ;  /* 0x0000000000017941 */ /* 0x000fea0003800000 */
.L_x_378:
        /* <DEDUP_REMOVED lines=9> */
.L_x_381:
[----:B------:R-:W-:Y:S05]  /*190c0*/  BSYNC B1 ;  /* 0x0000000000017941 */ /* 0x000fea0003800000 */
.L_x_380:
        /* <DEDUP_REMOVED lines=12> */
.L_x_383:
[----:B------:R-:W-:Y:S05]  /*19190*/  BSYNC B1 ;  /* 0x0000000000017941 */ /* 0x000fea0003800000 */
.L_x_382:
        /* <DEDUP_REMOVED lines=12> */
.L_x_385:
[----:B------:R-:W-:Y:S05]  /*19260*/  BSYNC B1 ;  /* 0x0000000000017941 */ /* 0x000fea0003800000 */
.L_x_384:
        /* <DEDUP_REMOVED lines=9> */
.L_x_387:
[----:B------:R-:W-:Y:S05]  /*19300*/  BSYNC B1 ;  /* 0x0000000000017941 */ /* 0x000fea0003800000 */
.L_x_386:
        /* <DEDUP_REMOVED lines=9> */
.L_x_389:
[----:B------:R-:W-:Y:S05]  /*193a0*/  BSYNC B1 ;  /* 0x0000000000017941 */ /* 0x000fea0003800000 */
.L_x_388:
        /* <DEDUP_REMOVED lines=12> */
.L_x_391:
[----:B------:R-:W-:Y:S05]  /*19470*/  BSYNC B1 ;  /* 0x0000000000017941 */ /* 0x000fea0003800000 */
.L_x_390:
        /* <DEDUP_REMOVED lines=12> */
.L_x_393:
[----:B------:R-:W-:Y:S05]  /*19540*/  BSYNC B1 ;  /* 0x0000000000017941 */ /* 0x000fea0003800000 */
.L_x_392:
        /* <DEDUP_REMOVED lines=9> */
.L_x_395:
[----:B------:R-:W-:Y:S05]  /*195e0*/  BSYNC B1 ;  /* 0x0000000000017941 */ /* 0x000fea0003800000 */
.L_x_394:
        /* <DEDUP_REMOVED lines=9> */
.L_x_397:
[----:B------:R-:W-:Y:S05]  /*19680*/  BSYNC B1 ;  /* 0x0000000000017941 */ /* 0x000fea0003800000 */
.L_x_396:
        /* <DEDUP_REMOVED lines=12> */
.L_x_399:
[----:B------:R-:W-:Y:S05]  /*19750*/  BSYNC B1 ;  /* 0x0000000000017941 */ /* 0x000fea0003800000 */
.L_x_398:
        /* <DEDUP_REMOVED lines=12> */
.L_x_401:
[----:B------:R-:W-:Y:S05]  /*19820*/  BSYNC B1 ;  /* 0x0000000000017941 */ /* 0x000fea0003800000 */
.L_x_400:
        /* <DEDUP_REMOVED lines=9> */
.L_x_403:
[----:B------:R-:W-:Y:S05]  /*198c0*/  BSYNC B1 ;  /* 0x0000000000017941 */ /* 0x000fea0003800000 */
.L_x_402:
        /* <DEDUP_REMOVED lines=9> */
.L_x_405:
[----:B------:R-:W-:Y:S05]  /*19960*/  BSYNC B1 ;  /* 0x0000000000017941 */ /* 0x000fea0003800000 */
.L_x_404:
        /* <DEDUP_REMOVED lines=12> */
.L_x_407:
[----:B------:R-:W-:Y:S05]  /*19a30*/  BSYNC B1 ;  /* 0x0000000000017941 */ /* 0x000fea0003800000 */
.L_x_406:
        /* <DEDUP_REMOVED lines=12> */
.L_x_409:
[----:B------:R-:W-:Y:S05]  /*19b00*/  BSYNC B1 ;  /* 0x0000000000017941 */ /* 0x000fea0003800000 */
.L_x_408:
        /* <DEDUP_REMOVED lines=9> */
.L_x_411:
[----:B------:R-:W-:Y:S05]  /*19ba0*/  BSYNC B1 ;  /* 0x0000000000017941 */ /* 0x000fea0003800000 */
.L_x_410:
        /* <DEDUP_REMOVED lines=9> */
.L_x_413:
[----:B------:R-:W-:Y:S05]  /*19c40*/  BSYNC B1 ;  /* 0x0000000000017941 */ /* 0x000fea0003800000 */
.L_x_412:
        /* <DEDUP_REMOVED lines=12> */
.L_x_415:
[----:B------:R-:W-:Y:S05]  /*19d10*/  BSYNC B1 ;  /* 0x0000000000017941 */ /* 0x000fea0003800000 */
.L_x_414:
        /* <DEDUP_REMOVED lines=12> */
.L_x_417:
[----:B------:R-:W-:Y:S05]  /*19de0*/  BSYNC B1 ;  /* 0x0000000000017941 */ /* 0x000fea0003800000 */
.L_x_416:
        /* <DEDUP_REMOVED lines=9> */
.L_x_419:
[----:B------:R-:W-:Y:S05]  /*19e80*/  BSYNC B1 ;  /* 0x0000000000017941 */ /* 0x000fea0003800000 */
.L_x_418:
        /* <DEDUP_REMOVED lines=9> */
.L_x_421:
[----:B------:R-:W-:Y:S05]  /*19f20*/  BSYNC B1 ;  /* 0x0000000000017941 */ /* 0x000fea0003800000 */
.L_x_420:
        /* <DEDUP_REMOVED lines=12> */
.L_x_423:
[----:B------:R-:W-:Y:S05]  /*19ff0*/  BSYNC B1 ;  /* 0x0000000000017941 */ /* 0x000fea0003800000 */
.L_x_422:
        /* <DEDUP_REMOVED lines=12> */
.L_x_425:
[----:B------:R-:W-:Y:S05]  /*1a0c0*/  BSYNC B1 ;  /* 0x0000000000017941 */ /* 0x000fea0003800000 */
.L_x_424:
        /* <DEDUP_REMOVED lines=9> */
.L_x_427:
[----:B------:R-:W-:Y:S05]  /*1a160*/  BSYNC B1 ;  /* 0x0000000000017941 */ /* 0x000fea0003800000 */
.L_x_426:
        /* <DEDUP_REMOVED lines=9> */
.L_x_429:
[----:B------:R-:W-:Y:S05]  /*1a200*/  BSYNC B1 ;  /* 0x0000000000017941 */ /* 0x000fea0003800000 */
.L_x_428:
        /* <DEDUP_REMOVED lines=12> */
.L_x_431:
[----:B------:R-:W-:Y:S05]  /*1a2d0*/  BSYNC B1 ;  /* 0x0000000000017941 */ /* 0x000fea0003800000 */
.L_x_430:
        /* <DEDUP_REMOVED lines=12> */
.L_x_433:
[----:B------:R-:W-:Y:S05]  /*1a3a0*/  BSYNC B1 ;  /* 0x0000000000017941 */ /* 0x000fea0003800000 */
.L_x_432:
        /* <DEDUP_REMOVED lines=9> */
.L_x_435:
[----:B------:R-:W-:Y:S05]  /*1a440*/  BSYNC B1 ;  /* 0x0000000000017941 */ /* 0x000fea0003800000 */
.L_x_434:
        /* <DEDUP_REMOVED lines=9> */
.L_x_437:
[----:B------:R-:W-:Y:S05]  /*1a4e0*/  BSYNC B1 ;  /* 0x0000000000017941 */ /* 0x000fea0003800000 */
.L_x_436:
        /* <DEDUP_REMOVED lines=12> */
.L_x_439:
[----:B------:R-:W-:Y:S05]  /*1a5b0*/  BSYNC B1 ;  /* 0x0000000000017941 */ /* 0x000fea0003800000 */
.L_x_438:
        /* <DEDUP_REMOVED lines=12> */
.L_x_441:
[----:B------:R-:W-:Y:S05]  /*1a680*/  BSYNC B1 ;  /* 0x0000000000017941 */ /* 0x000fea0003800000 */
.L_x_440:
        /* <DEDUP_REMOVED lines=9> */
.L_x_443:
[----:B------:R-:W-:Y:S05]  /*1a720*/  BSYNC B1 ;  /* 0x0000000000017941 */ /* 0x000fea0003800000 */
.L_x_442:
        /* <DEDUP_REMOVED lines=9> */
.L_x_445:
[----:B------:R-:W-:Y:S05]  /*1a7c0*/  BSYNC B1 ;  /* 0x0000000000017941 */ /* 0x000fea0003800000 */
.L_x_444:
        /* <DEDUP_REMOVED lines=12> */
.L_x_447:
[----:B------:R-:W-:Y:S05]  /*1a890*/  BSYNC B1 ;  /* 0x0000000000017941 */ /* 0x000fea0003800000 */
.L_x_446:
        /* <DEDUP_REMOVED lines=12> */
.L_x_449:
[----:B------:R-:W-:Y:S05]  /*1a960*/  BSYNC B1 ;  /* 0x0000000000017941 */ /* 0x000fea0003800000 */
.L_x_448:
        /* <DEDUP_REMOVED lines=9> */
.L_x_451:
[----:B------:R-:W-:Y:S05]  /*1aa00*/  BSYNC B1 ;  /* 0x0000000000017941 */ /* 0x000fea0003800000 */
.L_x_450:
        /* <DEDUP_REMOVED lines=9> */
.L_x_453:
[----:B------:R-:W-:Y:S05]  /*1aaa0*/  BSYNC B1 ;  /* 0x0000000000017941 */ /* 0x000fea0003800000 */
.L_x_452:
        /* <DEDUP_REMOVED lines=12> */
.L_x_455:
[----:B------:R-:W-:Y:S05]  /*1ab70*/  BSYNC B1 ;  /* 0x0000000000017941 */ /* 0x000fea0003800000 */
.L_x_454:
        /* <DEDUP_REMOVED lines=12> */
.L_x_457:
[----:B------:R-:W-:Y:S05]  /*1ac40*/  BSYNC B1 ;  /* 0x0000000000017941 */ /* 0x000fea0003800000 */
.L_x_456:
        /* <DEDUP_REMOVED lines=9> */
.L_x_459:
[----:B------:R-:W-:Y:S05]  /*1ace0*/  BSYNC B1 ;  /* 0x0000000000017941 */ /* 0x000fea0003800000 */
.L_x_458:
        /* <DEDUP_REMOVED lines=9> */
.L_x_461:
[----:B------:R-:W-:Y:S05]  /*1ad80*/  BSYNC B1 ;  /* 0x0000000000017941 */ /* 0x000fea0003800000 */
.L_x_460:
        /* <DEDUP_REMOVED lines=12> */
.L_x_463:
[----:B------:R-:W-:Y:S05]  /*1ae50*/  BSYNC B1 ;  /* 0x0000000000017941 */ /* 0x000fea0003800000 */
.L_x_462:
        /* <DEDUP_REMOVED lines=12> */
.L_x_465:
[----:B------:R-:W-:Y:S05]  /*1af20*/  BSYNC B1 ;  /* 0x0000000000017941 */ /* 0x000fea0003800000 */
.L_x_464:
        /* <DEDUP_REMOVED lines=9> */
.L_x_467:
[----:B------:R-:W-:Y:S05]  /*1afc0*/  BSYNC B1 ;  /* 0x0000000000017941 */ /* 0x000fea0003800000 */
.L_x_466:
        /* <DEDUP_REMOVED lines=9> */
.L_x_469:
[----:B------:R-:W-:Y:S05]  /*1b060*/  BSYNC B1 ;  /* 0x0000000000017941 */ /* 0x000fea0003800000 */
.L_x_468:
        /* <DEDUP_REMOVED lines=12> */
.L_x_471:
[----:B------:R-:W-:Y:S05]  /*1b130*/  BSYNC B1 ;  /* 0x0000000000017941 */ /* 0x000fea0003800000 */
.L_x_470:
        /* <DEDUP_REMOVED lines=12> */
.L_x_473:
[----:B------:R-:W-:Y:S05]  /*1b200*/  BSYNC B1 ;  /* 0x0000000000017941 */ /* 0x000fea0003800000 */
.L_x_472:
        /* <DEDUP_REMOVED lines=9> */
.L_x_475:
[----:B------:R-:W-:Y:S05]  /*1b2a0*/  BSYNC B1 ;  /* 0x0000000000017941 */ /* 0x000fea0003800000 */
.L_x_474:
        /* <DEDUP_REMOVED lines=9> */
.L_x_477:
[----:B------:R-:W-:Y:S05]  /*1b340*/  BSYNC B1 ;  /* 0x0000000000017941 */ /* 0x000fea0003800000 */
.L_x_476:
        /* <DEDUP_REMOVED lines=12> */
.L_x_479:
[----:B------:R-:W-:Y:S05]  /*1b410*/  BSYNC B1 ;  /* 0x0000000000017941 */ /* 0x000fea0003800000 */
.L_x_478:
        /* <DEDUP_REMOVED lines=12> */
.L_x_481:
[----:B------:R-:W-:Y:S05]  /*1b4e0*/  BSYNC B1 ;  /* 0x0000000000017941 */ /* 0x000fea0003800000 */
.L_x_480:
        /* <DEDUP_REMOVED lines=9> */
.L_x_483:
[----:B------:R-:W-:Y:S05]  /*1b580*/  BSYNC B1 ;  /* 0x0000000000017941 */ /* 0x000fea0003800000 */
.L_x_482:
        /* <DEDUP_REMOVED lines=9> */
.L_x_485:
[----:B------:R-:W-:Y:S05]  /*1b620*/  BSYNC B1 ;  /* 0x0000000000017941 */ /* 0x000fea0003800000 */
.L_x_484:
        /* <DEDUP_REMOVED lines=12> */
.L_x_487:
[----:B------:R-:W-:Y:S05]  /*1b6f0*/  BSYNC B1 ;  /* 0x0000000000017941 */ /* 0x000fea0003800000 */
.L_x_486:
        /* <DEDUP_REMOVED lines=12> */
.L_x_489:
[----:B------:R-:W-:Y:S05]  /*1b7c0*/  BSYNC B1 ;  /* 0x0000000000017941 */ /* 0x000fea0003800000 */
.L_x_488:
        /* <DEDUP_REMOVED lines=9> */
.L_x_491:
[----:B------:R-:W-:Y:S05]  /*1b860*/  BSYNC B1 ;  /* 0x0000000000017941 */ /* 0x000fea0003800000 */
.L_x_490:
        /* <DEDUP_REMOVED lines=9> */
.L_x_493:
[----:B------:R-:W-:Y:S05]  /*1b900*/  BSYNC B1 ;  /* 0x0000000000017941 */ /* 0x000fea0003800000 */
.L_x_492:
        /* <DEDUP_REMOVED lines=12> */
.L_x_495:
[----:B------:R-:W-:Y:S05]  /*1b9d0*/  BSYNC B1 ;  /* 0x0000000000017941 */ /* 0x000fea0003800000 */
.L_x_494:
        /* <DEDUP_REMOVED lines=12> */
.L_x_497:
[----:B------:R-:W-:Y:S05]  /*1baa0*/  BSYNC B1 ;  /* 0x0000000000017941 */ /* 0x000fea0003800000 */
.L_x_496:
        /* <DEDUP_REMOVED lines=9> */
.L_x_499:
[----:B------:R-:W-:Y:S05]  /*1bb40*/  BSYNC B1 ;  /* 0x0000000000017941 */ /* 0x000fea0003800000 */
.L_x_498:
        /* <DEDUP_REMOVED lines=9> */
.L_x_501:
[----:B------:R-:W-:Y:S05]  /*1bbe0*/  BSYNC B1 ;  /* 0x0000000000017941 */ /* 0x000fea0003800000 */
.L_x_500:
        /* <DEDUP_REMOVED lines=12> */
.L_x_503:
[----:B------:R-:W-:Y:S05]  /*1bcb0*/  BSYNC B1 ;  /* 0x0000000000017941 */ /* 0x000fea0003800000 */
.L_x_502:
        /* <DEDUP_REMOVED lines=12> */
.L_x_505:
[----:B------:R-:W-:Y:S05]  /*1bd80*/  BSYNC B1 ;  /* 0x0000000000017941 */ /* 0x000fea0003800000 */
.L_x_504:
        /* <DEDUP_REMOVED lines=9> */
.L_x_507:
[----:B------:R-:W-:Y:S05]  /*1be20*/  BSYNC B1 ;  /* 0x0000000000017941 */ /* 0x000fea0003800000 */
.L_x_506:
        /* <DEDUP_REMOVED lines=9> */
.L_x_509:
[----:B------:R-:W-:Y:S05]  /*1bec0*/  BSYNC B1 ;  /* 0x0000000000017941 */ /* 0x000fea0003800000 */
.L_x_508:
        /* <DEDUP_REMOVED lines=12> */
.L_x_511:
[----:B------:R-:W-:Y:S05]  /*1bf90*/  BSYNC B1 ;  /* 0x0000000000017941 */ /* 0x000fea0003800000 */
.L_x_510:
        /* <DEDUP_REMOVED lines=12> */
.L_x_513:
[----:B------:R-:W-:Y:S05]  /*1c060*/  BSYNC B1 ;  /* 0x0000000000017941 */ /* 0x000fea0003800000 */
.L_x_512:
        /* <DEDUP_REMOVED lines=9> */
.L_x_515:
[----:B------:R-:W-:Y:S05]  /*1c100*/  BSYNC B1 ;  /* 0x0000000000017941 */ /* 0x000fea0003800000 */
.L_x_514:
        /* <DEDUP_REMOVED lines=9> */
.L_x_517:
[----:B------:R-:W-:Y:S05]  /*1c1a0*/  BSYNC B1 ;  /* 0x0000000000017941 */ /* 0x000fea0003800000 */
.L_x_516:
        /* <DEDUP_REMOVED lines=12> */
.L_x_519:
[----:B------:R-:W-:Y:S05]  /*1c270*/  BSYNC B1 ;  /* 0x0000000000017941 */ /* 0x000fea0003800000 */
.L_x_518:
        /* <DEDUP_REMOVED lines=12> */
.L_x_521:
[----:B------:R-:W-:Y:S05]  /*1c340*/  BSYNC B1 ;  /* 0x0000000000017941 */ /* 0x000fea0003800000 */
.L_x_520:
        /* <DEDUP_REMOVED lines=9> */
.L_x_523:
[----:B------:R-:W-:Y:S05]  /*1c3e0*/  BSYNC B1 ;  /* 0x0000000000017941 */ /* 0x000fea0003800000 */
.L_x_522:
        /* <DEDUP_REMOVED lines=9> */
.L_x_525:
[----:B------:R-:W-:Y:S05]  /*1c480*/  BSYNC B1 ;  /* 0x0000000000017941 */ /* 0x000fea0003800000 */
.L_x_524:
        /* <DEDUP_REMOVED lines=12> */
.L_x_527:
[----:B------:R-:W-:Y:S05]  /*1c550*/  BSYNC B1 ;  /* 0x0000000000017941 */ /* 0x000fea0003800000 */
.L_x_526:
        /* <DEDUP_REMOVED lines=12> */
.L_x_529:
[----:B------:R-:W-:Y:S05]  /*1c620*/  BSYNC B1 ;  /* 0x0000000000017941 */ /* 0x000fea0003800000 */
.L_x_528:
        /* <DEDUP_REMOVED lines=9> */
.L_x_531:
[----:B------:R-:W-:Y:S05]  /*1c6c0*/  BSYNC B1 ;  /* 0x0000000000017941 */ /* 0x000fea0003800000 */
.L_x_530:
        /* <DEDUP_REMOVED lines=9> */
.L_x_533:
[----:B------:R-:W-:Y:S05]  /*1c760*/  BSYNC B1 ;  /* 0x0000000000017941 */ /* 0x000fea0003800000 */
.L_x_532:
[----:B-----5:R-:W-:Y:S01]  /*1c770*/  IMAD.U32 R5, R3, 0x10000, RZ ;  /* 0x0001000003057824 */ /* 0x020fe200078e00ff */
[----:B0-----:R-:W-:Y:S01]  /*1c780*/  @P2 MOV R4, R158 ;  /* 0x0000009e00042202 */ /* 0x001fe20000000f00 */
[----:B------:R-:W-:Y:S01]  /*1c790*/  BSSY B1, `(.L_x_534) ;  /* 0x000000a000017945 */ /* 0x000fe20003800000 */
[----:B------:R-:W-:Y:S01]  /*1c7a0*/  ISETP.GT.AND P1, PT, R0, 0xf9, P1 ;  /* 0x000000f90000780c */ /* 0x000fe20000f24270 */
[----:B------:R-:W-:-:S04]  /*1c7b0*/  FMUL R5, R5, R16 ;  /* 0x0000001005057220 */ /* 0x000fc80000400000 */
[----:B------:R-:W-:-:S05]  /*1c7c0*/  FFMA R5, R150, R2, R5 ;  /* 0x0000000296057223 */ /* 0x000fca0000000005 */
[----:B------:R-:W-:-:S04]  /*1c7d0*/  F2FP.BF16.F32.PACK_AB R5, RZ, R5 ;  /* 0x00000005ff05723e */ /* 0x000fc800000010ff */
[----:B-1--4-:R-:W-:Y:S01]  /*1c7e0*/  PRMT R6, R5, 0x7610, R6 ;  /* 0x0000761005067816 */ /* 0x012fe20000000006 */
[----:B------:R-:W-:-:S05]  /*1c7f0*/  @P2 IMAD.MOV.U32 R5, RZ, RZ, R159 ;  /* 0x000000ffff052224 */ /* 0x000fca00078e009f */
[----:B------:R0:W-:Y:S01]  /*1c800*/  @P2 STG.E.U16 desc[UR44][R4.64+0x1f0], R6 ;  /* 0x0001f00604002986 */ /* 0x0001e2000c10152c */
[----:B------:R-:W-:Y:S05]  /*1c810*/  @!P1 BRA `(.L_x_535) ;  /* 0x0000000000049947 */ /* 0x000fea0003800000 */
[----:B------:R1:W5:Y:S02]  /*1c820*/  LDG.E.LTC128B.U16 R3, desc[UR44][R12.64+0x1f2] ;  /* 0x0001f22c0c037981 */ /* 0x000364000c1e1520 */
.L_x_535:
[----:B------:R-:W-:Y:S05]  /*1c830*/  BSYNC B1 ;  /* 0x0000000000017941 */ /* 0x000fea0003800000 */
.L_x_534:
[----:B------:R-:W-:Y:S05]  /*1c840*/  @!P1 BRA `(.L_x_536) ;  /* 0x0000004c00b09947 */ /* 0x000fea0003800000 */
[----:B-----5:R-:W-:-:S04]  /*1c850*/  IMAD.U32 R3, R3, 0x10000, RZ ;  /* 0x0001000003037824 */ /* 0x020fc800078e00ff */
[----:B------:R-:W-:-:S04]  /*1c860*/  FMUL R0, R3, R16 ;  /* 0x0000001003007220 */ /* 0x000fc80000400000 */
[----:B------:R-:W-:-:S05]  /*1c870*/  FFMA R0, R151, R2, R0 ;  /* 0x0000000297007223 */ /* 0x000fca0000000000 */
[----:B------:R-:W-:-:S05]  /*1c880*/  F2FP.BF16.F32.PACK_AB R0, RZ, R0 ;  /* 0x00000000ff00723e */ /* 0x000fca00000010ff */
[----:B------:R4:W-:Y:S01]  /*1c890*/  STG.E.U16 desc[UR44][R158.64+0x1f2], R0 ;  /* 0x0001f2009e007986 */ /* 0x0009e2000c10152c */
[----:B------:R-:W-:Y:S05]  /*1c8a0*/  BRA `(.L_x_536) ;  /* 0x0000004c00987947 */ /* 0x000fea0003800000 */
.L_x_29:
[----:B------:R-:W2:Y:S01]  /*1c8b0*/  LDL.LU R3, [R1] ;  /* 0x0000000001037983 */ /* 0x000ea20000300800 */
[----:B------:R-:W-:-:S03]  /*1c8c0*/  ULDC.64 UR4, c[0x0][0x5c0] ;  /* 0x0001700000047ab9 */ /* 0x000fc60000000a00 */
[----:B------:R-:W3:Y:S04]  /*1c8d0*/  LDL.LU R9, [R1+0x60] ;  /* 0x0000600001097983 */ /* 0x000ee80000300800 */
[----:B------:R-:W4:Y:S04]  /*1c8e0*/  LDL.LU R11, [R1+0x8c] ;  /* 0x00008c00010b7983 */ /* 0x000f280000300800 */
[----:B------:R-:W5:Y:S04]  /*1c8f0*/  LDL.LU R235, [R1+0x9c] ;  /* 0x00009c0001eb7983 */ /* 0x000f680000300800 */
        /* <DEDUP_REMOVED lines=75> */
[----:B------:R-:W5:Y:S01]  /*1cdb0*/  LDL.LU R158, [R1+0x1cc] ;  /* 0x0001cc00019e7983 */ /* 0x000f620000300800 */
[----:B--2---:R-:W-:-:S03]  /*1cdc0*/  FMUL R3, R3, R2 ;  /* 0x0000000203037220 */ /* 0x004fc60000400000 */
[----:B------:R-:W2:Y:S01]  /*1cdd0*/  LDL.LU R157, [R1+0x1d0] ;  /* 0x0001d000019d7983 */ /* 0x000ea20000300800 */
[----:B------:R-:W-:-:S03]  /*1cde0*/  LEA R4, P0, R6, UR4, 0x1 ;  /* 0x0000000406047c11 */ /* 0x000fc6000f8008ff */
[----:B------:R-:W2:Y:S04]  /*1cdf0*/  LDL.LU R156, [R1+0x1d4] ;  /* 0x0001d400019c7983 */ /* 0x000ea80000300800 */
[----:B------:R-:W2:Y:S04]  /*1ce00*/  LDL.LU R155, [R1+0x1d8] ;  /* 0x0001d800019b7983 */ /* 0x000ea80000300800 */
[----:B------:R-:W2:Y:S04]  /*1ce10*/  LDL.LU R154, [R1+0x1dc] ;  /* 0x0001dc00019a7983 */ /* 0x000ea80000300800 */
[----:B------:R-:W2:Y:S01]  /*1ce20*/  LDL.LU R153, [R1+0x1e0] ;  /* 0x0001e00001997983 */ /* 0x000ea20000300800 */
[----:B------:R-:W-:-:S03]  /*1ce30*/  LEA.HI.X R5, R6, UR5, R10, 0x1, P0 ;  /* 0x0000000506057c11 */ /* 0x000fc600080f0c0a */
[----:B------:R-:W2:Y:S01]  /*1ce40*/  LDL.LU R152, [R1+0x1e4] ;  /* 0x0001e40001987983 */ /* 0x000ea20000300800 */
[----:B------:R-:W-:-:S03]  /*1ce50*/  F2FP.BF16.F32.PACK_AB R3, RZ, R3 ;  /* 0x00000003ff03723e */ /* 0x000fc600000010ff */
[----:B------:R-:W2:Y:S04]  /*1ce60*/  LDL.LU R23, [R1+0x1e8] ;  /* 0x0001e80001177983 */ /* 0x000ea80000300800 */
[----:B------:R-:W2:Y:S04]  /*1ce70*/  LDL.LU R22, [R1+0x1ec] ;  /* 0x0001ec0001167983 */ /* 0x000ea80000300800 */
[----:B------:R-:W2:Y:S04]  /*1ce80*/  LDL.LU R21, [R1+0x1f0] ;  /* 0x0001f00001157983 */ /* 0x000ea80000300800 */
[----:B------:R-:W2:Y:S04]  /*1ce90*/  LDL.LU R20, [R1+0x1f4] ;  /* 0x0001f40001147983 */ /* 0x000ea80000300800 */
[----:B------:R-:W2:Y:S04]  /*1cea0*/  LDL.LU R19, [R1+0x1f8] ;  /* 0x0001f80001137983 */ /* 0x000ea80000300800 */
[----:B------:R-:W2:Y:S04]  /*1ceb0*/  LDL.LU R18, [R1+0x1fc] ;  /* 0x0001fc0001127983 */ /* 0x000ea80000300800 */
[----:B------:R-:W3:Y:S04]  /*1cec0*/  LDL.LU R7, [R1+0x8] ;  /* 0x0000080001077983 */ /* 0x000ee80000300800 */
[----:B------:R-:W4:Y:S04]  /*1ced0*/  LDL.LU R6, [R1+0xc] ;  /* 0x00000c0001067983 */ /* 0x000f280000300800 */
[----:B------:R0:W-:Y:S04]  /*1cee0*/  @P1 STG.E.U16 desc[UR44][R4.64], R3 ;  /* 0x0000000304001986 */ /* 0x0001e8000c10152c */
[----:B0-----:R-:W5:Y:S01]  /*1cef0*/  LDL.LU R3, [R1+0x4] ;  /* 0x0000040001037983 */ /* 0x001f620000300800 */
[----:B------:R-:W-:Y:S01]  /*1cf00*/  ISETP.GT.AND P0, PT, R0, 0x1, P3 ;  /* 0x000000010000780c */ /* 0x000fe20001f04270 */
[----:B------:R-:W-:Y:S01]  /*1cf10*/  USHF.L.U32 UR5, UR8, 0x4, URZ ;  /* 0x0000000408057899 */ /* 0x000fe2000800063f */
[----:B------:R-:W-:Y:S01]  /*1cf20*/  ISETP.GT.AND P2, PT, R17, 0x8, PT ;  /* 0x000000081100780c */ /* 0x000fe20003f44270 */
[----:B------:R-:W-:Y:S01]  /*1cf30*/  USHF.L.U64.HI UR4, UR8, 0x4, UR9 ;  /* 0x0000000408047899 */ /* 0x000fe20008010209 */
[----:B---3--:R-:W-:-:S05]  /*1cf40*/  FMUL R7, R7, R2 ;  /* 0x0000000207077220 */ /* 0x008fca0000400000 */
[----:B------:R-:W-:-:S04]  /*1cf50*/  F2FP.BF16.F32.PACK_AB R7, RZ, R7 ;  /* 0x00000007ff07723e */ /* 0x000fc800000010ff */
[----:B------:R-:W-:Y:S01]  /*1cf60*/  PRMT R8, R7, 0x7610, R8 ;  /* 0x0000761007087816 */ /* 0x000fe20000000008 */
[----:B-----5:R-:W-:-:S05]  /*1cf70*/  FMUL R3, R3, R2 ;  /* 0x0000000203037220 */ /* 0x020fca0000400000 */
[----:B------:R-:W-:-:S05]  /*1cf80*/  F2FP.BF16.F32.PACK_AB R3, RZ, R3 ;  /* 0x00000003ff03723e */ /* 0x000fca00000010ff */
[----:B------:R4:W-:Y:S01]  /*1cf90*/  @P0 STG.E.U16 desc[UR44][R4.64+0x2], R3 ;  /* 0x0000020304000986 */ /* 0x0009e2000c10152c */
[----:B------:R-:W-:Y:S01]  /*1cfa0*/  ISETP.GT.AND P0, PT, R0, RZ, P2 ;  /* 0x000000ff0000720c */ /* 0x000fe20001704270 */
[----:B----4-:R-:W-:Y:S01]  /*1cfb0*/  FMUL R3, R6, R2 ;  /* 0x0000000206037220 */ /* 0x010fe20000400000 */
[----:B------:R-:W-:-:S04]  /*1cfc0*/  IADD3 R6, P1, R4, UR5, RZ ;  /* 0x0000000504067c10 */ /* 0x000fc8000ff3e0ff */
[----:B------:R-:W-:Y:S02]  /*1cfd0*/  IADD3.X R7, R5, UR4, RZ, P1, !PT ;  /* 0x0000000405077c10 */ /* 0x000fe40008ffe4ff */
[----:B------:R-:W-:-:S05]  /*1cfe0*/  F2FP.BF16.F32.PACK_AB R3, RZ, R3 ;  /* 0x00000003ff03723e */ /* 0x000fca00000010ff */
[----:B------:R0:W-:Y:S01]  /*1cff0*/  @P0 STG.E.U16 desc[UR44][R6.64], R8 ;  /* 0x0000000806000986 */ /* 0x0001e2000c10152c */
[----:B------:R-:W-:-:S03]  /*1d000*/  ISETP.GT.AND P0, PT, R0, 0x1, P2 ;  /* 0x000000010000780c */ /* 0x000fc60001704270 */
[----:B0-----:R-:W3:Y:S10]  /*1d010*/  LDL.LU R8, [R1+0x50] ;  /* 0x0000500001087983 */ /* 0x001ef40000300800 */
[----:B------:R0:W-:Y:S04]  /*1d020*/  @P0 STG.E.U16 desc[UR44][R6.64+0x2], R3 ;  /* 0x0000020306000986 */ /* 0x0001e8000c10152c */
[----:B0-----:R-:W4:Y:S01]  /*1d030*/  LDL.LU R3, [R1+0x10] ;  /* 0x0000100001037983 */ /* 0x001f220000300800 */
[----:B------:R-:W-:Y:S01]  /*1d040*/  ISETP.GT.AND P0, PT, R0, 0x8, P3 ;  /* 0x000000080000780c */ /* 0x000fe20001f04270 */
[----:B----4-:R-:W-:-:S05]  /*1d050*/  FMUL R3, R3, R2 ;  /* 0x0000000203037220 */ /* 0x010fca0000400000 */
[----:B------:R-:W-:-:S07]  /*1d060*/  F2FP.BF16.F32.PACK_AB R3, RZ, R3 ;  /* 0x00000003ff03723e */ /* 0x000fce00000010ff */
        /* <DEDUP_REMOVED lines=73> */
[----:B---3--:R-:W-:-:S05]  /*1d500*/  FMUL R8, R8, R2 ;  /* 0x0000000208087220 */ /* 0x008fca0000400000 */
[----:B------:R-:W-:Y:S01]  /*1d510*/  F2FP.BF16.F32.PACK_AB R8, RZ, R8 ;  /* 0x00000008ff08723e */ /* 0x000fe200000010ff */
[----:B----4-:R-:W-:-:S05]  /*1d520*/  FMUL R3, R3, R2 ;  /* 0x0000000203037220 */ /* 0x010fca0000400000 */
[----:B------:R-:W-:-:S05]  /*1d530*/  F2FP.BF16.F32.PACK_AB R3, RZ, R3 ;  /* 0x00000003ff03723e */ /* 0x000fca00000010ff */
[----:B------:R0:W-:Y:S01]  /*1d540*/  @P0 STG.E.U16 desc[UR44][R6.64+0x42], R3 ;  /* 0x0000420306000986 */ /* 0x0001e2000c10152c */
[----:B------:R-:W-:-:S03]  /*1d550*/  ISETP.GT.AND P0, PT, R0, 0x28, P3 ;  /* 0x000000280000780c */ /* 0x000fc60001f04270 */
[----:B0-----:R-:W3:Y:S01]  /*1d560*/  LDL.LU R3, [R1+0x54] ;  /* 0x0000540001037983 */ /* 0x001ee20000300800 */
[----:B------:R-:W-:-:S09]  /*1d570*/  ISETP.GT.AND P1, PT, R0, 0x29, P3 ;  /* 0x000000290000780c */ /* 0x000fd20001f24270 */
[----:B------:R0:W-:Y:S04]  /*1d580*/  @P0 STG.E.U16 desc[UR44][R4.64+0x50], R8 ;  /* 0x0000500804000986 */ /* 0x0001e8000c10152c */
[----:B0-----:R-:W4:Y:S01]  /*1d590*/  LDL.LU R8, [R1+0x58] ;  /* 0x0000580001087983 */ /* 0x001f220000300800 */
[----:B---3--:R-:W-:-:S05]  /*1d5a0*/  FMUL R3, R3, R2 ;  /* 0x0000000203037220 */ /* 0x008fca0000400000 */
[----:B------:R-:W-:-:S05]  /*1d5b0*/  F2FP.BF16.F32.PACK_AB R3, RZ, R3 ;  /* 0x00000003ff03723e */ /* 0x000fca00000010ff */
[----:B------:R0:W-:Y:S01]  /*1d5c0*/  @P1 STG.E.U16 desc[UR44][R4.64+0x52], R3 ;  /* 0x0000520304001986 */ /* 0x0001e2000c10152c */
[----:B----4-:R-:W-:-:S05]  /*1d5d0*/  FMUL R8, R8, R2 ;  /* 0x0000000208087220 */ /* 0x010fca0000400000 */
[----:B------:R-:W-:Y:S01]  /*1d5e0*/  F2FP.BF16.F32.PACK_AB R8, RZ, R8 ;  /* 0x00000008ff08723e */ /* 0x000fe200000010ff */
[----:B0-----:R-:W3:Y:S03]  /*1d5f0*/  LDL.LU R3, [R1+0x5c] ;  /* 0x00005c0001037983 */ /* 0x001ee60000300800 */
[----:B------:R-:W-:Y:S02]  /*1d600*/  PRMT R10, R8, 0x7610, R10 ;  /* 0x00007610080a7816 */ /* 0x000fe4000000000a */
[----:B------:R-:W4:Y:S01]  /*1d610*/  LDL.LU R8, [R1+0x64] ;  /* 0x0000640001087983 */ /* 0x000f220000300800 */
[C---:B------:R-:W-:Y:S02]  /*1d620*/  ISETP.GT.AND P1, PT, R0.reuse, 0x28, P2 ;  /* 0x000000280000780c */ /* 0x040fe40001724270 */
[C---:B------:R-:W-:Y:S02]  /*1d630*/  ISETP.GT.AND P4, PT, R0.reuse, 0x29, P2 ;  /* 0x000000290000780c */ /* 0x040fe40001784270 */
[C---:B------:R-:W-:Y:S01]  /*1d640*/  ISETP.GT.AND P5, PT, R0.reuse, 0x30, P3 ;  /* 0x000000300000780c */ /* 0x040fe20001fa4270 */
[----:B------:R-:W-:Y:S01]  /*1d650*/  FMUL R9, R9, R2 ;  /* 0x0000000209097220 */ /* 0x000fe20000400000 */
[----:B------:R-:W-:-:S04]  /*1d660*/  ISETP.GT.AND P0, PT, R0, 0x31, P3 ;  /* 0x000000310000780c */ /* 0x000fc80001f04270 */
[----:B------:R-:W-:-:S03]  /*1d670*/  F2FP.BF16.F32.PACK_AB R9, RZ, R9 ;  /* 0x00000009ff09723e */ /* 0x000fc600000010ff */
[----:B------:R0:W-:Y:S04]  /*1d680*/  @P1 STG.E.U16 desc[UR44][R6.64+0x50], R10 ;  /* 0x0000500a06001986 */ /* 0x0001e8000c10152c */
[----:B0-----:R-:W5:Y:S01]  /*1d690*/  LDL.LU R10, [R1+0x74] ;  /* 0x00007400010a7983 */ /* 0x001f620000300800 */
[----:B---3--:R-:W-:-:S05]  /*1d6a0*/  FMUL R3, R3, R2 ;  /* 0x0000000203037220 */ /* 0x008fca0000400000 */
[----:B------:R-:W-:Y:S01]  /*1d6b0*/  F2FP.BF16.F32.PACK_AB R3, RZ, R3 ;  /* 0x00000003ff03723e */ /* 0x000fe200000010ff */
[----:B----4-:R-:W-:-:S04]  /*1d6c0*/  FMUL R8, R8, R2 ;  /* 0x0000000208087220 */ /* 0x010fc80000400000 */
[----:B------:R0:W-:Y:S04]  /*1d6d0*/  @P4 STG.E.U16 desc[UR44][R6.64+0x52], R3 ;  /* 0x0000520306004986 */ /* 0x0001e8000c10152c */
[----:B------:R1:W-:Y:S01]  /*1d6e0*/  @P5 STG.E.U16 desc[UR44][R4.64+0x60], R9 ;  /* 0x0000600904005986 */ /* 0x0003e2000c10152c */
[----:B0-----:R-:W-:-:S03]  /*1d6f0*/  F2FP.BF16.F32.PACK_AB R3, RZ, R8 ;  /* 0x00000008ff03723e */ /* 0x001fc600000010ff */
[----:B------:R-:W3:Y:S01]  /*1d700*/  LDL.LU R8, [R1+0x68] ;  /* 0x0000680001087983 */ /* 0x000ee20000300800 */
[----:B-1----:R-:W-:-:S03]  /*1d710*/  PRMT R9, R3, 0x7610, R9 ;  /* 0x0000761003097816 */ /* 0x002fc60000000009 */
[----:B------:R-:W4:Y:S04]  /*1d720*/  LDL.LU R3, [R1+0x6c] ;  /* 0x00006c0001037983 */ /* 0x000f280000300800 */
[----:B------:R0:W-:Y:S04]  /*1d730*/  @P0 STG.E.U16 desc[UR44][R4.64+0x62], R9 ;  /* 0x0000620904000986 */ /* 0x0001e8000c10152c */
[----:B0-----:R-:W2:Y:S01]  /*1d740*/  LDL.LU R9, [R1+0x70] ;  /* 0x0000700001097983 */ /* 0x001ea20000300800 */
[----:B------:R-:W-:Y:S01]  /*1d750*/  ISETP.GT.AND P1, PT, R0, 0x30, P2 ;  /* 0x000000300000780c */ /* 0x000fe20001724270 */
[----:B---3--:R-:W-:-:S05]  /*1d760*/  FMUL R8, R8, R2 ;  /* 0x0000000208087220 */ /* 0x008fca0000400000 */
[----:B------:R-:W-:-:S07]  /*1d770*/  F2FP.BF16.F32.PACK_AB R8, RZ, R8 ;  /* 0x00000008ff08723e */ /* 0x000fce00000010ff */
[----:B------:R0:W-:Y:S01]  /*1d780*/  @P1 STG.E.U16 desc[UR44][R6.64+0x60], R8 ;  /* 0x0000600806001986 */ /* 0x0001e2000c10152c */
[----:B--2---:R-:W-:-:S05]  /*1d790*/  FMUL R9, R9, R2 ;  /* 0x0000000209097220 */ /* 0x004fca0000400000 */
[----:B0-----:R-:W-:-:S04]  /*1d7a0*/  F2FP.BF16.F32.PACK_AB R8, RZ, R9 ;  /* 0x00000009ff08723e */ /* 0x001fc800000010ff */
[----:B------:R-:W-:Y:S02]  /*1d7b0*/  PRMT R9, R8, 0x7610, R9 ;  /* 0x0000761008097816 */ /* 0x000fe40000000009 */
[----:B------:R-:W2:Y:S01]  /*1d7c0*/  LDL.LU R8, [R1+0x78] ;  /* 0x0000780001087983 */ /* 0x000ea20000300800 */
[----:B------:R-:W-:Y:S01]  /*1d7d0*/  ISETP.GT.AND P4, PT, R0, 0x31, P2 ;  /* 0x000000310000780c */ /* 0x000fe20001784270 */
[-C--:B----4-:R-:W-:Y:S01]  /*1d7e0*/  FMUL R3, R3, R2.reuse ;  /* 0x0000000203037220 */ /* 0x090fe20000400000 */
[----:B-----5:R-:W-:Y:S01]  /*1d7f0*/  FMUL R10, R10, R2 ;  /* 0x000000020a0a7220 */ /* 0x020fe20000400000 */
[----:B------:R-:W-:-:S03]  /*1d800*/  ISETP.GT.AND P5, PT, R0, 0x38, P3 ;  /* 0x000000380000780c */ /* 0x000fc60001fa4270 */
[----:B------:R-:W-:Y:S02]  /*1d810*/  F2FP.BF16.F32.PACK_AB R3, RZ, R3 ;  /* 0x00000003ff03723e */ /* 0x000fe400000010ff */
[----:B------:R-:W-:-:S05]  /*1d820*/  ISETP.GT.AND P6, PT, R0, 0x39, P3 ;  /* 0x000000390000780c */ /* 0x000fca0001fc4270 */
[----:B------:R0:W-:Y:S04]  /*1d830*/  @P4 STG.E.U16 desc[UR44][R6.64+0x62], R3 ;  /* 0x0000620306004986 */ /* 0x0001e8000c10152c */
[----:B------:R1:W-:Y:S01]  /*1d840*/  @P5 STG.E.U16 desc[UR44][R4.64+0x70], R9 ;  /* 0x0000700904005986 */ /* 0x0003e2000c10152c */
[----:B0-----:R-:W-:-:S04]  /*1d850*/  F2FP.BF16.F32.PACK_AB R3, RZ, R10 ;  /* 0x0000000aff03723e */ /* 0x001fc800000010ff */
[----:B------:R-:W-:Y:S01]  /*1d860*/  PRMT R10, R3, 0x7610, R10 ;  /* 0x00007610030a7816 */ /* 0x000fe2000000000a */
[----:B-1----:R-:W3:Y:S04]  /*1d870*/  LDL.LU R9, [R1+0x7c] ;  /* 0x00007c0001097983 */ /* 0x002ee80000300800 */
[----:B------:R0:W-:Y:S01]  /*1d880*/  @P6 STG.E.U16 desc[UR44][R4.64+0x72], R10 ;  /* 0x0000720a04006986 */ /* 0x0001e2000c10152c */
[----:B--2---:R-:W-:-:S05]  /*1d890*/  FMUL R8, R8, R2 ;  /* 0x0000000208087220 */ /* 0x004fca0000400000 */
[----:B------:R-:W-:Y:S02]  /*1d8a0*/  F2FP.BF16.F32.PACK_AB R3, RZ, R8 ;  /* 0x00000008ff03723e */ /* 0x000fe400000010ff */
[----:B------:R-:W2:Y:S02]  /*1d8b0*/  LDL.LU R8, [R1+0x80] ;  /* 0x0000800001087983 */ /* 0x000ea40000300800 */
[----:B0-----:R-:W-:Y:S02]  /*1d8c0*/  PRMT R10, R3, 0x7610, R10 ;  /* 0x00007610030a7816 */ /* 0x001fe4000000000a */
[----:B------:R-:W4:Y:S01]  /*1d8d0*/  LDL.LU R3, [R1+0x84] ;  /* 0x0000840001037983 */ /* 0x000f220000300800 */
[----:B------:R-:W-:-:S13]  /*1d8e0*/  ISETP.GT.AND P0, PT, R0, 0x38, P2 ;  /* 0x000000380000780c */ /* 0x000fda0001704270 */
[----:B------:R0:W-:Y:S01]  /*1d8f0*/  @P0 STG.E.U16 desc[UR44][R6.64+0x70], R10 ;  /* 0x0000700a06000986 */ /* 0x0001e2000c10152c */
[-C--:B--2---:R-:W-:Y:S01]  /*1d900*/  FMUL R8, R8, R2.reuse ;  /* 0x0000000208087220 */ /* 0x084fe20000400000 */
[----:B----4-:R-:W-:-:S04]  /*1d910*/  FMUL R3, R3, R2 ;  /* 0x0000000203037220 */ /* 0x010fc80000400000 */
[----:B0-----:R-:W-:Y:S02]  /*1d920*/  F2FP.BF16.F32.PACK_AB R10, RZ, R8 ;  /* 0x00000008ff0a723e */ /* 0x001fe400000010ff */
[----:B------:R-:W-:Y:S02]  /*1d930*/  F2FP.BF16.F32.PACK_AB R8, RZ, R3 ;  /* 0x00000003ff08723e */ /* 0x000fe400000010ff */
[----:B------:R-:W2:Y:S01]  /*1d940*/  LDL.LU R3, [R1+0x88] ;  /* 0x0000880001037983 */ /* 0x000ea20000300800 */
[----:B------:R-:W-:Y:S01]  /*1d950*/  ISETP.GT.AND P1, PT, R0, 0x39, P2 ;  /* 0x000000390000780c */ /* 0x000fe20001724270 */
[----:B---3--:R-:W-:-:S05]  /*1d960*/  FMUL R9, R9, R2 ;  /* 0x0000000209097220 */ /* 0x008fca0000400000 */
[----:B------:R-:W-:-:S07]  /*1d970*/  F2FP.BF16.F32.PACK_AB R9, RZ, R9 ;  /* 0x00000009ff09723e */ /* 0x000fce00000010ff */
[----:B------:R0:W-:Y:S04]  /*1d980*/  @P1 STG.E.U16 desc[UR44][R6.64+0x72], R9 ;  /* 0x0000720906001986 */ /* 0x0001e8000c10152c */
[----:B0-----:R-:W3:Y:S01]  /*1d990*/  LDL.LU R9, [R1+0x94] ;  /* 0x0000940001097983 */ /* 0x001ee20000300800 */
[----:B--2---:R-:W-:-:S05]  /*1d9a0*/  FMUL R3, R3, R2 ;  /* 0x0000000203037220 */ /* 0x004fca0000400000 */
[----:B------:R-:W-:-:S04]  /*1d9b0*/  F2FP.BF16.F32.PACK_AB R3, RZ, R3 ;  /* 0x00000003ff03723e */ /* 0x000fc800000010ff */
[----:B------:R-:W-:Y:S02]  /*1d9c0*/  PRMT R12, R3, 0x7610, R12 ;  /* 0x00007610030c7816 */ /* 0x000fe4000000000c */
[----:B------:R-:W2:Y:S01]  /*1d9d0*/  LDL.LU R3, [R1+0x90] ;  /* 0x0000900001037983 */ /* 0x000ea20000300800 */
[----:B------:R-:W-:-:S13]  /*1d9e0*/  ISETP.GT.AND P4, PT, R0, 0x40, P3 ;  /* 0x000000400000780c */ /* 0x000fda0001f84270 */
[----:B------:R0:W-:Y:S01]  /*1d9f0*/  @P4 STG.E.U16 desc[UR44][R4.64+0x80], R10 ;  /* 0x0000800a04004986 */ /* 0x0001e2000c10152c */
[----:B--2---:R-:W-:-:S05]  /*1da00*/  FMUL R3, R3, R2 ;  /* 0x0000000203037220 */ /* 0x004fca0000400000 */
[----:B0-----:R-:W-:Y:S02]  /*1da10*/  F2FP.BF16.F32.PACK_AB R10, RZ, R3 ;  /* 0x00000003ff0a723e */ /* 0x001fe400000010ff */
[----:B------:R-:W2:Y:S01]  /*1da20*/  LDL.LU R3, [R1+0x98] ;  /* 0x0000980001037983 */ /* 0x000ea20000300800 */
[C---:B------:R-:W-:Y:S02]  /*1da30*/  ISETP.GT.AND P5, PT, R0.reuse, 0x41, P3 ;  /* 0x000000410000780c */ /* 0x040fe40001fa4270 */
[C---:B------:R-:W-:Y:S01]  /*1da40*/  ISETP.GT.AND P0, PT, R0.reuse, 0x40, P2 ;  /* 0x000000400000780c */ /* 0x040fe20001704270 */
[-C--:B---3--:R-:W-:Y:S01]  /*1da50*/  FMUL R9, R9, R2.reuse ;  /* 0x0000000209097220 */ /* 0x088fe20000400000 */
[C---:B------:R-:W-:Y:S01]  /*1da60*/  ISETP.GT.AND P1, PT, R0.reuse, 0x41, P2 ;  /* 0x000000410000780c */ /* 0x040fe20001724270 */
[----:B------:R-:W-:Y:S01]  /*1da70*/  FMUL R11, R11, R2 ;  /* 0x000000020b0b7220 */ /* 0x000fe20000400000 */
[----:B------:R-:W-:Y:S02]  /*1da80*/  ISETP.GT.AND P4, PT, R0, 0x48, P3 ;  /* 0x000000480000780c */ /* 0x000fe40001f84270 */
[----:B------:R-:W-:-:S05]  /*1da90*/  F2FP.BF16.F32.PACK_AB R9, RZ, R9 ;  /* 0x00000009ff09723e */ /* 0x000fca00000010ff */
[----:B------:R0:W-:Y:S01]  /*1daa0*/  @P5 STG.E.U16 desc[UR44][R4.64+0x82], R8 ;  /* 0x0000820804005986 */ /* 0x0001e2000c10152c */
[----:B------:R-:W-:-:S03]  /*1dab0*/  ISETP.GT.AND P5, PT, R0, 0x49, P3 ;  /* 0x000000490000780c */ /* 0x000fc60001fa4270 */
[----:B------:R1:W-:Y:S01]  /*1dac0*/  @P0 STG.E.U16 desc[UR44][R6.64+0x80], R12 ;  /* 0x0000800c06000986 */ /* 0x0003e2000c10152c */
[----:B------:R-:W-:Y:S02]  /*1dad0*/  ISETP.GT.AND P0, PT, R0, 0x48, P2 ;  /* 0x000000480000780c */ /* 0x000fe40001704270 */
[----:B------:R-:W-:Y:S02]  /*1dae0*/  F2FP.BF16.F32.PACK_AB R11, RZ, R11 ;  /* 0x0000000bff0b723e */ /* 0x000fe400000010ff */
[----:B0-----:R-:W-:-:S03]  /*1daf0*/  PRMT R8, R10, 0x7610, R8 ;  /* 0x000076100a087816 */ /* 0x001fc60000000008 */
[----:B------:R-:W-:Y:S01]  /*1db00*/  @P1 STG.E.U16 desc[UR44][R6.64+0x82], R11 ;  /* 0x0000820b06001986 */ /* 0x000fe2000c10152c */
[----:B-1----:R-:W-:Y:S02]  /*1db10*/  PRMT R12, R9, 0x7610, R12 ;  /* 0x00007610090c7816 */ /* 0x002fe4000000000c */
[C---:B------:R-:W-:Y:S01]  /*1db20*/  ISETP.GT.AND P1, PT, R0.reuse, 0x49, P2 ;  /* 0x000000490000780c */ /* 0x040fe20001724270 */
[----:B------:R0:W-:Y:S01]  /*1db30*/  @P4 STG.E.U16 desc[UR44][R4.64+0x90], R8 ;  /* 0x0000900804004986 */ /* 0x0001e2000c10152c */
[----:B------:R-:W-:-:S03]  /*1db40*/  ISETP.GT.AND P4, PT, R0, 0x50, P3 ;  /* 0x000000500000780c */ /* 0x000fc60001f84270 */
[----:B------:R1:W-:Y:S01]  /*1db50*/  @P5 STG.E.U16 desc[UR44][R4.64+0x92], R12 ;  /* 0x0000920c04005986 */ /* 0x0003e2000c10152c */
[----:B0-----:R-:W-:Y:S01]  /*1db60*/  FMUL R8, R233, R2 ;  /* 0x00000002e9087220 */ /* 0x001fe20000400000 */
[----:B------:R-:W-:-:S04]  /*1db70*/  ISETP.GT.AND P5, PT, R0, 0x51, P3 ;  /* 0x000000510000780c */ /* 0x000fc80001fa4270 */
[----:B------:R-:W-:-:S04]  /*1db80*/  F2FP.BF16.F32.PACK_AB R8, RZ, R8 ;  /* 0x00000008ff08723e */ /* 0x000fc800000010ff */
[----:B-1----:R-:W-:Y:S02]  /*1db90*/  PRMT R12, R8, 0x7610, R12 ;  /* 0x00007610080c7816 */ /* 0x002fe4000000000c */
[----:B------:R-:W-:Y:S01]  /*1dba0*/  ISETP.GT.AND P6, PT, R0, 0x71, P3 ;  /* 0x000000710000780c */ /* 0x000fe20001fc4270 */
[----:B--2---:R-:W-:-:S05]  /*1dbb0*/  FMUL R3, R3, R2 ;  /* 0x0000000203037220 */ /* 0x004fca0000400000 */
[----:B------:R-:W-:Y:S01]  /*1dbc0*/  F2FP.BF16.F32.PACK_AB R10, RZ, R3 ;  /* 0x00000003ff0a723e */ /* 0x000fe200000010ff */
[----:B------:R-:W-:-:S05]  /*1dbd0*/  FMUL R3, R235, R2 ;  /* 0x00000002eb037220 */ /* 0x000fca0000400000 */
[----:B------:R-:W-:Y:S01]  /*1dbe0*/  F2FP.BF16.F32.PACK_AB R9, RZ, R3 ;  /* 0x00000003ff09723e */ /* 0x000fe200000010ff */
[-C--:B------:R-:W-:Y:S01]  /*1dbf0*/  FMUL R3, R234, R2.reuse ;  /* 0x00000002ea037220 */ /* 0x080fe20000400000 */
[----:B------:R0:W-:Y:S04]  /*1dc00*/  @P0 STG.E.U16 desc[UR44][R6.64+0x90], R10 ;  /* 0x0000900a06000986 */ /* 0x0001e8000c10152c */
[----:B------:R-:W-:Y:S02]  /*1dc10*/  F2FP.BF16.F32.PACK_AB R3, RZ, R3 ;  /* 0x00000003ff03723e */ /* 0x000fe400000010ff */
[----:B------:R-:W-:Y:S01]  /*1dc20*/  PRMT R11, R9, 0x7610, R11 ;  /* 0x00007610090b7816 */ /* 0x000fe2000000000b */
[-C--:B------:R-:W-:Y:S01]  /*1dc30*/  FMUL R9, R232, R2.reuse ;  /* 0x00000002e8097220 */ /* 0x080fe20000400000 */
[----:B0-----:R-:W-:Y:S01]  /*1dc40*/  PRMT R10, R3, 0x7610, R10 ;  /* 0x00007610030a7816 */ /* 0x001fe2000000000a */
[----:B------:R-:W-:-:S02]  /*1dc50*/  FMUL R3, R231, R2 ;  /* 0x00000002e7037220 */ /* 0x000fc40000400000 */
[----:B------:R0:W-:Y:S01]  /*1dc60*/  @P1 STG.E.U16 desc[UR44][R6.64+0x92], R11 ;  /* 0x0000920b06001986 */ /* 0x0001e2000c10152c */
[----:B------:R-:W-:Y:S02]  /*1dc70*/  ISETP.GT.AND P1, PT, R0, 0x50, P2 ;  /* 0x000000500000780c */ /* 0x000fe40001724270 */
[----:B------:R-:W-:Y:S02]  /*1dc80*/  F2FP.BF16.F32.PACK_AB R9, RZ, R9 ;  /* 0x00000009ff09723e */ /* 0x000fe400000010ff */
[----:B------:R-:W-:Y:S01]  /*1dc90*/  F2FP.BF16.F32.PACK_AB R8, RZ, R3 ;  /* 0x00000003ff08723e */ /* 0x000fe200000010ff */
[----:B------:R-:W-:Y:S01]  /*1dca0*/  FMUL R3, R230, R2 ;  /* 0x00000002e6037220 */ /* 0x000fe20000400000 */
[C---:B------:R-:W-:Y:S01]  /*1dcb0*/  ISETP.GT.AND P0, PT, R0.reuse, 0x51, P2 ;  /* 0x000000510000780c */ /* 0x040fe20001704270 */
[----:B------:R1:W-:Y:S01]  /*1dcc0*/  @P4 STG.E.U16 desc[UR44][R4.64+0xa0], R10 ;  /* 0x0000a00a04004986 */ /* 0x0003e2000c10152c */
[----:B------:R-:W-:Y:S02]  /*1dcd0*/  ISETP.GT.AND P4, PT, R0, 0x58, P3 ;  /* 0x000000580000780c */ /* 0x000fe40001f84270 */
[----:B0-----:R-:W-:-:S02]  /*1dce0*/  PRMT R11, R9, 0x7610, R11 ;  /* 0x00007610090b7816 */ /* 0x001fc4000000000b */
[----:B------:R-:W-:Y:S01]  /*1dcf0*/  F2FP.BF16.F32.PACK_AB R9, RZ, R3 ;  /* 0x00000003ff09723e */ /* 0x000fe200000010ff */
[-C--:B------:R-:W-:Y:S01]  /*1dd00*/  FMUL R3, R228, R2.reuse ;  /* 0x00000002e4037220 */ /* 0x080fe20000400000 */
[----:B------:R-:W-:Y:S01]  /*1dd10*/  PRMT R13, R8, 0x7610, R13 ;  /* 0x00007610080d7816 */ /* 0x000fe2000000000d */
[----:B------:R-:W-:Y:S01]  /*1dd20*/  FMUL R8, R229, R2 ;  /* 0x00000002e5087220 */ /* 0x000fe20000400000 */
[----:B------:R-:W-:Y:S01]  /*1dd30*/  @P5 STG.E.U16 desc[UR44][R4.64+0xa2], R12 ;  /* 0x0000a20c04005986 */ /* 0x000fe2000c10152c */
[----:B------:R-:W-:Y:S02]  /*1dd40*/  ISETP.GT.AND P5, PT, R0, 0x59, P3 ;  /* 0x000000590000780c */ /* 0x000fe40001fa4270 */
[----:B------:R-:W-:Y:S01]  /*1dd50*/  F2FP.BF16.F32.PACK_AB R3, RZ, R3 ;  /* 0x00000003ff03723e */ /* 0x000fe200000010ff */
[----:B------:R0:W-:Y:S01]  /*1dd60*/  @P1 STG.E.U16 desc[UR44][R6.64+0xa0], R11 ;  /* 0x0000a00b06001986 */ /* 0x0001e2000c10152c */
[----:B-1----:R-:W-:Y:S01]  /*1dd70*/  F2FP.BF16.F32.PACK_AB R10, RZ, R8 ;  /* 0x00000008ff0a723e */ /* 0x002fe200000010ff */
[----:B------:R-:W-:-:S02]  /*1dd80*/  FMUL R8, R227, R2 ;  /* 0x00000002e3087220 */ /* 0x000fc40000400000 */
[----:B------:R-:W-:Y:S01]  /*1dd90*/  @P0 STG.E.U16 desc[UR44][R6.64+0xa2], R13 ;  /* 0x0000a20d06000986 */ /* 0x000fe2000c10152c */
[C---:B------:R-:W-:Y:S02]  /*1dda0*/  ISETP.GT.AND P0, PT, R0.reuse, 0x58, P2 ;  /* 0x000000580000780c */ /* 0x040fe40001704270 */
[C---:B------:R-:W-:Y:S01]  /*1ddb0*/  ISETP.GT.AND P1, PT, R0.reuse, 0x59, P2 ;  /* 0x000000590000780c */ /* 0x040fe20001724270 */
[----:B------:R1:W-:Y:S01]  /*1ddc0*/  @P4 STG.E.U16 desc[UR44][R4.64+0xb0], R9 ;  /* 0x0000b00904004986 */ /* 0x0003e2000c10152c */
[----:B------:R-:W-:Y:S02]  /*1ddd0*/  ISETP.GT.AND P4, PT, R0, 0x60, P3 ;  /* 0x000000600000780c */ /* 0x000fe40001f84270 */
[----:B0-----:R-:W-:Y:S01]  /*1dde0*/  PRMT R11, R3, 0x7610, R11 ;  /* 0x00007610030b7816 */ /* 0x001fe2000000000b */
[----:B------:R-:W-:Y:S01]  /*1ddf0*/  FMUL R3, R226, R2 ;  /* 0x00000002e2037220 */ /* 0x000fe20000400000 */
[----:B------:R-:W-:Y:S01]  /*1de00*/  F2FP.BF16.F32.PACK_AB R8, RZ, R8 ;  /* 0x00000008ff08723e */ /* 0x000fe200000010ff */
[----:B------:R0:W-:Y:S03]  /*1de10*/  @P5 STG.E.U16 desc[UR44][R4.64+0xb2], R10 ;  /* 0x0000b20a04005986 */ /* 0x0001e6000c10152c */
[----:B-1----:R-:W-:Y:S01]  /*1de20*/  F2FP.BF16.F32.PACK_AB R9, RZ, R3 ;  /* 0x00000003ff09723e */ /* 0x002fe200000010ff */
[-C--:B------:R-:W-:Y:S01]  /*1de30*/  FMUL R3, R225, R2.reuse ;  /* 0x00000002e1037220 */ /* 0x080fe20000400000 */
[----:B------:R-:W-:Y:S01]  /*1de40*/  PRMT R12, R8, 0x7610, R12 ;  /* 0x00007610080c7816 */ /* 0x000fe2000000000c */
[----:B------:R-:W-:Y:S01]  /*1de50*/  FMUL R8, R224, R2 ;  /* 0x00000002e0087220 */ /* 0x000fe20000400000 */
[----:B------:R1:W-:Y:S01]  /*1de60*/  @P0 STG.E.U16 desc[UR44][R6.64+0xb0], R11 ;  /* 0x0000b00b06000986 */ /* 0x0003e2000c10152c */
[----:B0-----:R-:W-:-:S02]  /*1de70*/  PRMT R10, R9, 0x7610, R10 ;  /* 0x00007610090a7816 */ /* 0x001fc4000000000a */
[----:B------:R-:W-:Y:S01]  /*1de80*/  F2FP.BF16.F32.PACK_AB R3, RZ, R3 ;  /* 0x00000003ff03723e */ /* 0x000fe200000010ff */
[----:B------:R0:W-:Y:S01]  /*1de90*/  @P1 STG.E.U16 desc[UR44][R6.64+0xb2], R12 ;  /* 0x0000b20c06001986 */ /* 0x0001e2000c10152c */
[C---:B------:R-:W-:Y:S01]  /*1dea0*/  ISETP.GT.AND P5, PT, R0.reuse, 0x61, P3 ;  /* 0x000000610000780c */ /* 0x040fe20001fa4270 */
[-C--:B------:R-:W-:Y:S01]  /*1deb0*/  FMUL R9, R223, R2.reuse ;  /* 0x00000002df097220 */ /* 0x080fe20000400000 */
[C---:B------:R-:W-:Y:S01]  /*1dec0*/  ISETP.GT.AND P1, PT, R0.reuse, 0x60, P2 ;  /* 0x000000600000780c */ /* 0x040fe20001724270 */
[----:B------:R-:W-:Y:S01]  /*1ded0*/  @P4 STG.E.U16 desc[UR44][R4.64+0xc0], R10 ;  /* 0x0000c00a04004986 */ /* 0x000fe2000c10152c */
[----:B------:R-:W-:Y:S02]  /*1dee0*/  ISETP.GT.AND P4, PT, R0, 0x61, P2 ;  /* 0x000000610000780c */ /* 0x000fe40001784270 */
[----:B-1----:R-:W-:Y:S01]  /*1def0*/  PRMT R11, R3, 0x7610, R11 ;  /* 0x00007610030b7816 */ /* 0x002fe2000000000b */
[----:B------:R-:W-:Y:S01]  /*1df00*/  FMUL R3, R222, R2 ;  /* 0x00000002de037220 */ /* 0x000fe20000400000 */
[----:B------:R-:W-:-:S02]  /*1df10*/  F2FP.BF16.F32.PACK_AB R8, RZ, R8 ;  /* 0x00000008ff08723e */ /* 0x000fc400000010ff */
[----:B------:R-:W-:Y:S02]  /*1df20*/  F2FP.BF16.F32.PACK_AB R9, RZ, R9 ;  /* 0x00000009ff09723e */ /* 0x000fe400000010ff */
[----:B0-----:R-:W-:Y:S02]  /*1df30*/  PRMT R12, R8, 0x7610, R12 ;  /* 0x00007610080c7816 */ /* 0x001fe4000000000c */
[----:B------:R-:W-:Y:S01]  /*1df40*/  F2FP.BF16.F32.PACK_AB R8, RZ, R3 ;  /* 0x00000003ff08723e */ /* 0x000fe200000010ff */
[-C--:B------:R-:W-:Y:S01]  /*1df50*/  FMUL R3, R221, R2.reuse ;  /* 0x00000002dd037220 */ /* 0x080fe20000400000 */
[----:B------:R-:W-:Y:S01]  /*1df60*/  PRMT R13, R9, 0x7610, R13 ;  /* 0x00007610090d7816 */ /* 0x000fe2000000000d */
[----:B------:R0:W-:Y:S01]  /*1df70*/  @P5 STG.E.U16 desc[UR44][R4.64+0xc2], R11 ;  /* 0x0000c20b04005986 */ /* 0x0001e2000c10152c */
[----:B------:R-:W-:Y:S02]  /*1df80*/  ISETP.GT.AND P0, PT, R0, 0x68, P3 ;  /* 0x000000680000780c */ /* 0x000fe40001f04270 */
[----:B------:R-:W-:Y:S01]  /*1df90*/  F2FP.BF16.F32.PACK_AB R9, RZ, R3 ;  /* 0x00000003ff09723e */ /* 0x000fe200000010ff */
[----:B------:R1:W-:Y:S01]  /*1dfa0*/  @P1 STG.E.U16 desc[UR44][R6.64+0xc0], R12 ;  /* 0x0000c00c06001986 */ /* 0x0003e2000c10152c */
[----:B------:R-:W-:-:S03]  /*1dfb0*/  FMUL R3, R219, R2 ;  /* 0x00000002db037220 */ /* 0x000fc60000400000 */
[----:B------:R-:W-:Y:S01]  /*1dfc0*/  @P4 STG.E.U16 desc[UR44][R6.64+0xc2], R13 ;  /* 0x0000c20d06004986 */ /* 0x000fe2000c10152c */
[----:B------:R-:W-:Y:S02]  /*1dfd0*/  ISETP.GT.AND P4, PT, R0, 0x69, P3 ;  /* 0x000000690000780c */ /* 0x000fe40001f84270 */
[----:B------:R-:W-:Y:S01]  /*1dfe0*/  PRMT R14, R8, 0x7610, R14 ;  /* 0x00007610080e7816 */ /* 0x000fe2000000000e */
[-C--:B------:R-:W-:Y:S01]  /*1dff0*/  FMUL R8, R220, R2.reuse ;  /* 0x00000002dc087220 */ /* 0x080fe20000400000 */
[----:B------:R-:W-:Y:S02]  /*1e000*/  F2FP.BF16.F32.PACK_AB R3, RZ, R3 ;  /* 0x00000003ff03723e */ /* 0x000fe400000010ff */
[----:B------:R-:W-:Y:S01]  /*1e010*/  ISETP.GT.AND P1, PT, R0, 0x68, P2 ;  /* 0x000000680000780c */ /* 0x000fe20001724270 */
[----:B------:R-:W-:Y:S01]  /*1e020*/  @P0 STG.E.U16 desc[UR44][R4.64+0xd0], R14 ;  /* 0x0000d00e04000986 */ /* 0x000fe2000c10152c */
[----:B0-----:R-:W-:Y:S01]  /*1e030*/  PRMT R11, R3, 0x7610, R11 ;  /* 0x00007610030b7816 */ /* 0x001fe2000000000b */
[----:B------:R-:W-:Y:S01]  /*1e040*/  FMUL R3, R217, R2 ;  /* 0x00000002d9037220 */ /* 0x000fe20000400000 */
[----:B------:R-:W-:Y:S01]  /*1e050*/  F2FP.BF16.F32.PACK_AB R10, RZ, R8 ;  /* 0x00000008ff0a723e */ /* 0x000fe200000010ff */
[----:B------:R-:W-:Y:S01]  /*1e060*/  FMUL R8, R218, R2 ;  /* 0x00000002da087220 */ /* 0x000fe20000400000 */
[C---:B------:R-:W-:Y:S01]  /*1e070*/  ISETP.GT.AND P0, PT, R0.reuse, 0x69, P2 ;  /* 0x000000690000780c */ /* 0x040fe20001704270 */
[----:B------:R0:W-:Y:S01]  /*1e080*/  @P4 STG.E.U16 desc[UR44][R4.64+0xd2], R9 ;  /* 0x0000d20904004986 */ /* 0x0001e2000c10152c */
[----:B------:R-:W-:-:S02]  /*1e090*/  ISETP.GT.AND P5, PT, R0, 0x70, P3 ;  /* 0x000000700000780c */ /* 0x000fc40001fa4270 */
[----:B------:R-:W-:-:S04]  /*1e0a0*/  F2FP.BF16.F32.PACK_AB R8, RZ, R8 ;  /* 0x00000008ff08723e */ /* 0x000fc800000010ff */
[----:B-1----:R-:W-:Y:S02]  /*1e0b0*/  PRMT R12, R8, 0x7610, R12 ;  /* 0x00007610080c7816 */ /* 0x002fe4000000000c */
[----:B0-----:R-:W-:Y:S01]  /*1e0c0*/  F2FP.BF16.F32.PACK_AB R9, RZ, R3 ;  /* 0x00000003ff09723e */ /* 0x001fe200000010ff */
[-C--:B------:R-:W-:Y:S01]  /*1e0d0*/  FMUL R3, R216, R2.reuse ;  /* 0x00000002d8037220 */ /* 0x080fe20000400000 */
[----:B------:R-:W-:Y:S01]  /*1e0e0*/  FMUL R8, R215, R2 ;  /* 0x00000002d7087220 */ /* 0x000fe20000400000 */
[----:B------:R0:W-:Y:S03]  /*1e0f0*/  @P1 STG.E.U16 desc[UR44][R6.64+0xd0], R10 ;  /* 0x0000d00a06001986 */ /* 0x0001e6000c10152c */
[----:B------:R-:W-:Y:S01]  /*1e100*/  F2FP.BF16.F32.PACK_AB R3, RZ, R3 ;  /* 0x00000003ff03723e */ /* 0x000fe200000010ff */
[----:B------:R1:W-:Y:S01]  /*1e110*/  @P0 STG.E.U16 desc[UR44][R6.64+0xd2], R11 ;  /* 0x0000d20b06000986 */ /* 0x0003e2000c10152c */
[----:B------:R-:W-:-:S02]  /*1e120*/  ISETP.GT.AND P1, PT, R0, 0x70, P2 ;  /* 0x000000700000780c */ /* 0x000fc40001724270 */
[----:B------:R-:W-:Y:S01]  /*1e130*/  F2FP.BF16.F32.PACK_AB R8, RZ, R8 ;  /* 0x00000008ff08723e */ /* 0x000fe200000010ff */
[----:B------:R2:W-:Y:S01]  /*1e140*/  @P5 STG.E.U16 desc[UR44][R4.64+0xe0], R12 ;  /* 0x0000e00c04005986 */ /* 0x0005e2000c10152c */
[----:B0-----:R-:W-:Y:S01]  /*1e150*/  PRMT R10, R9, 0x7610, R10 ;  /* 0x00007610090a7816 */ /* 0x001fe2000000000a */
[-C--:B------:R-:W-:Y:S01]  /*1e160*/  FMUL R9, R214, R2.reuse ;  /* 0x00000002d6097220 */ /* 0x080fe20000400000 */
[----:B-1----:R-:W-:Y:S01]  /*1e170*/  PRMT R11, R3, 0x7610, R11 ;  /* 0x00007610030b7816 */ /* 0x002fe2000000000b */
[----:B------:R-:W-:-:S03]  /*1e180*/  FMUL R3, R213, R2 ;  /* 0x00000002d5037220 */ /* 0x000fc60000400000 */
[----:B------:R-:W-:Y:S02]  /*1e190*/  F2FP.BF16.F32.PACK_AB R9, RZ, R9 ;  /* 0x00000009ff09723e */ /* 0x000fe400000010ff */
[----:B--2---:R-:W-:Y:S02]  /*1e1a0*/  PRMT R12, R8, 0x7610, R12 ;  /* 0x00007610080c7816 */ /* 0x004fe4000000000c */
[----:B------:R-:W-:Y:S01]  /*1e1b0*/  F2FP.BF16.F32.PACK_AB R8, RZ, R3 ;  /* 0x00000003ff08723e */ /* 0x000fe200000010ff */
[----:B------:R-:W-:Y:S01]  /*1e1c0*/  FMUL R3, R212, R2 ;  /* 0x00000002d4037220 */ /* 0x000fe20000400000 */
[C---:B------:R-:W-:Y:S02]  /*1e1d0*/  ISETP.GT.AND P4, PT, R0.reuse, 0x71, P2 ;  /* 0x000000710000780c */ /* 0x040fe40001784270 */
[----:B------:R-:W-:Y:S01]  /*1e1e0*/  ISETP.GT.AND P5, PT, R0, 0x78, P3 ;  /* 0x000000780000780c */ /* 0x000fe20001fa4270 */
[----:B------:R0:W-:Y:S01]  /*1e1f0*/  @P6 STG.E.U16 desc[UR44][R4.64+0xe2], R10 ;  /* 0x0000e20a04006986 */ /* 0x0001e2000c10152c */
[----:B------:R-:W-:-:S02]  /*1e200*/  PRMT R13, R9, 0x7610, R13 ;  /* 0x00007610090d7816 */ /* 0x000fc4000000000d */
[----:B------:R-:W-:Y:S01]  /*1e210*/  F2FP.BF16.F32.PACK_AB R9, RZ, R3 ;  /* 0x00000003ff09723e */ /* 0x000fe200000010ff */
[----:B------:R1:W-:Y:S01]  /*1e220*/  @P1 STG.E.U16 desc[UR44][R6.64+0xe0], R11 ;  /* 0x0000e00b06001986 */ /* 0x0003e2000c10152c */
[----:B------:R-:W-:Y:S01]  /*1e230*/  ISETP.GT.AND P0, PT, R0, 0x79, P3 ;  /* 0x000000790000780c */ /* 0x000fe20001f04270 */
[-C--:B------:R-:W-:Y:S01]  /*1e240*/  FMUL R3, R210, R2.reuse ;  /* 0x00000002d2037220 */ /* 0x080fe20000400000 */
[----:B------:R-:W-:Y:S02]  /*1e250*/  ISETP.GT.AND P1, PT, R0, 0x78, P2 ;  /* 0x000000780000780c */ /* 0x000fe40001724270 */
[----:B------:R-:W-:Y:S01]  /*1e260*/  PRMT R14, R8, 0x7610, R14 ;  /* 0x00007610080e7816 */ /* 0x000fe2000000000e */
[----:B------:R-:W-:Y:S01]  /*1e270*/  FMUL R8, R211, R2 ;  /* 0x00000002d3087220 */ /* 0x000fe20000400000 */
[----:B------:R-:W-:Y:S01]  /*1e280*/  F2FP.BF16.F32.PACK_AB R3, RZ, R3 ;  /* 0x00000003ff03723e */ /* 0x000fe200000010ff */
[----:B------:R2:W-:Y:S01]  /*1e290*/  @P4 STG.E.U16 desc[UR44][R6.64+0xe2], R12 ;  /* 0x0000e20c06004986 */ /* 0x0005e2000c10152c */
[----:B------:R-:W-:-:S02]  /*1e2a0*/  ISETP.GT.AND P4, PT, R0, 0x79, P2 ;  /* 0x000000790000780c */ /* 0x000fc40001784270 */
[----:B0-----:R-:W-:Y:S01]  /*1e2b0*/  F2FP.BF16.F32.PACK_AB R10, RZ, R8 ;  /* 0x00000008ff0a723e */ /* 0x001fe200000010ff */
[----:B------:R-:W-:Y:S01]  /*1e2c0*/  @P5 STG.E.U16 desc[UR44][R4.64+0xf0], R13 ;  /* 0x0000f00d04005986 */ /* 0x000fe2000c10152c */
[----:B-1----:R-:W-:Y:S01]  /*1e2d0*/  PRMT R11, R3, 0x7610, R11 ;  /* 0x00007610030b7816 */ /* 0x002fe2000000000b */
[-C--:B------:R-:W-:Y:S01]  /*1e2e0*/  FMUL R3, R208, R2.reuse ;  /* 0x00000002d0037220 */ /* 0x080fe20000400000 */
[----:B------:R-:W-:Y:S01]  /*1e2f0*/  FMUL R8, R209, R2 ;  /* 0x00000002d1087220 */ /* 0x000fe20000400000 */
[C---:B------:R-:W-:Y:S01]  /*1e300*/  ISETP.GT.AND P5, PT, R0.reuse, 0x80, P3 ;  /* 0x000000800000780c */ /* 0x040fe20001fa4270 */
[----:B------:R-:W-:Y:S01]  /*1e310*/  @P0 STG.E.U16 desc[UR44][R4.64+0xf2], R14 ;  /* 0x0000f20e04000986 */ /* 0x000fe2000c10152c */
[----:B------:R-:W-:-:S03]  /*1e320*/  ISETP.GT.AND P6, PT, R0, 0x81, P3 ;  /* 0x000000810000780c */ /* 0x000fc60001fc4270 */
[----:B------:R0:W-:Y:S01]  /*1e330*/  @P1 STG.E.U16 desc[UR44][R6.64+0xf0], R9 ;  /* 0x0000f00906001986 */ /* 0x0001e2000c10152c */
[----:B------:R-:W-:-:S04]  /*1e340*/  F2FP.BF16.F32.PACK_AB R8, RZ, R8 ;  /* 0x00000008ff08723e */ /* 0x000fc800000010ff */
[----:B--2---:R-:W-:Y:S01]  /*1e350*/  PRMT R12, R8, 0x7610, R12 ;  /* 0x00007610080c7816 */ /* 0x004fe2000000000c */
[-C--:B------:R-:W-:Y:S01]  /*1e360*/  FMUL R8, R206, R2.reuse ;  /* 0x00000002ce087220 */ /* 0x080fe20000400000 */
[----:B0-----:R-:W-:Y:S01]  /*1e370*/  F2FP.BF16.F32.PACK_AB R9, RZ, R3 ;  /* 0x00000003ff09723e */ /* 0x001fe200000010ff */
[----:B------:R-:W-:Y:S01]  /*1e380*/  FMUL R3, R207, R2 ;  /* 0x00000002cf037220 */ /* 0x000fe20000400000 */
[----:B------:R0:W-:Y:S01]  /*1e390*/  @P4 STG.E.U16 desc[UR44][R6.64+0xf2], R10 ;  /* 0x0000f20a06004986 */ /* 0x0001e2000c10152c */
[----:B------:R-:W-:-:S03]  /*1e3a0*/  ISETP.GT.AND P0, PT, R0, 0x80, P2 ;  /* 0x000000800000780c */ /* 0x000fc60001704270 */
[----:B------:R-:W-:Y:S01]  /*1e3b0*/  F2FP.BF16.F32.PACK_AB R3, RZ, R3 ;  /* 0x00000003ff03723e */ /* 0x000fe200000010ff */
[----:B------:R1:W-:Y:S01]  /*1e3c0*/  @P5 STG.E.U16 desc[UR44][R4.64+0x100], R11 ;  /* 0x0001000b04005986 */ /* 0x0003e2000c10152c */
[----:B------:R-:W-:Y:S02]  /*1e3d0*/  ISETP.GT.AND P1, PT, R0, 0x81, P2 ;  /* 0x000000810000780c */ /* 0x000fe40001724270 */
[----:B------:R-:W-:Y:S01]  /*1e3e0*/  F2FP.BF16.F32.PACK_AB R8, RZ, R8 ;  /* 0x00000008ff08723e */ /* 0x000fe200000010ff */
[----:B------:R2:W-:Y:S01]  /*1e3f0*/  @P6 STG.E.U16 desc[UR44][R4.64+0x102], R12 ;  /* 0x0001020c04006986 */ /* 0x0005e2000c10152c */
[----:B0-----:R-:W-:Y:S01]  /*1e400*/  PRMT R10, R9, 0x7610, R10 ;  /* 0x00007610090a7816 */ /* 0x001fe2000000000a */
[-C--:B------:R-:W-:Y:S01]  /*1e410*/  FMUL R9, R205, R2.reuse ;  /* 0x00000002cd097220 */ /* 0x080fe20000400000 */
[----:B-1----:R-:W-:Y:S01]  /*1e420*/  PRMT R11, R3, 0x7610, R11 ;  /* 0x00007610030b7816 */ /* 0x002fe2000000000b */
[----:B------:R-:W-:Y:S01]  /*1e430*/  FMUL R3, R204, R2 ;  /* 0x00000002cc037220 */ /* 0x000fe20000400000 */
[----:B------:R-:W-:-:S02]  /*1e440*/  ISETP.GT.AND P4, PT, R0, 0x88, P3 ;  /* 0x000000880000780c */ /* 0x000fc40001f84270 */
[----:B--2---:R-:W-:Y:S02]  /*1e450*/  PRMT R12, R8, 0x7610, R12 ;  /* 0x00007610080c7816 */ /* 0x004fe4000000000c */
[----:B------:R-:W-:Y:S01]  /*1e460*/  F2FP.BF16.F32.PACK_AB R8, RZ, R3 ;  /* 0x00000003ff08723e */ /* 0x000fe200000010ff */
[-C--:B------:R-:W-:Y:S01]  /*1e470*/  FMUL R3, R203, R2.reuse ;  /* 0x00000002cb037220 */ /* 0x080fe20000400000 */
[----:B------:R-:W-:Y:S02]  /*1e480*/  F2FP.BF16.F32.PACK_AB R9, RZ, R9 ;  /* 0x00000009ff09723e */ /* 0x000fe400000010ff */
[C---:B------:R-:W-:Y:S01]  /*1e490*/  ISETP.GT.AND P5, PT, R0.reuse, 0x89, P3 ;  /* 0x000000890000780c */ /* 0x040fe20001fa4270 */
[----:B------:R0:W-:Y:S01]  /*1e4a0*/  @P0 STG.E.U16 desc[UR44][R6.64+0x100], R10 ;  /* 0x0001000a06000986 */ /* 0x0001e2000c10152c */
[----:B------:R-:W-:Y:S02]  /*1e4b0*/  PRMT R13, R9, 0x7610, R13 ;  /* 0x00007610090d7816 */ /* 0x000fe4000000000d */
[----:B------:R-:W-:Y:S01]  /*1e4c0*/  F2FP.BF16.F32.PACK_AB R9, RZ, R3 ;  /* 0x00000003ff09723e */ /* 0x000fe200000010ff */
[----:B------:R1:W-:Y:S01]  /*1e4d0*/  @P1 STG.E.U16 desc[UR44][R6.64+0x102], R11 ;  /* 0x0001020b06001986 */ /* 0x0003e2000c10152c */
[C---:B------:R-:W-:Y:S01]  /*1e4e0*/  ISETP.GT.AND P0, PT, R0.reuse, 0x88, P2 ;  /* 0x000000880000780c */ /* 0x040fe20001704270 */
[----:B------:R-:W-:Y:S01]  /*1e4f0*/  FMUL R3, R201, R2 ;  /* 0x00000002c9037220 */ /* 0x000fe20000400000 */
[----:B------:R-:W-:-:S02]  /*1e500*/  ISETP.GT.AND P1, PT, R0, 0x89, P2 ;  /* 0x000000890000780c */ /* 0x000fc40001724270 */
[----:B------:R-:W-:Y:S01]  /*1e510*/  PRMT R14, R8, 0x7610, R14 ;  /* 0x00007610080e7816 */ /* 0x000fe2000000000e */
[----:B------:R-:W-:Y:S01]  /*1e520*/  FMUL R8, R202, R2 ;  /* 0x00000002ca087220 */ /* 0x000fe20000400000 */
[----:B------:R-:W-:Y:S01]  /*1e530*/  F2FP.BF16.F32.PACK_AB R3, RZ, R3 ;  /* 0x00000003ff03723e */ /* 0x000fe200000010ff */
[----:B------:R2:W-:Y:S01]  /*1e540*/  @P4 STG.E.U16 desc[UR44][R4.64+0x110], R12 ;  /* 0x0001100c04004986 */ /* 0x0005e2000c10152c */
[----:B------:R-:W-:Y:S02]  /*1e550*/  ISETP.GT.AND P4, PT, R0, 0x90, P3 ;  /* 0x000000900000780c */ /* 0x000fe40001f84270 */
        /* <DEDUP_REMOVED lines=9> */
[----:B------:R-:W-:Y:S02]  /*1e5f0*/  F2FP.BF16.F32.PACK_AB R8, RZ, R8 ;  /* 0x00000008ff08723e */ /* 0x000fe400000010ff */
[----:B------:R-:W-:Y:S01]  /*1e600*/  ISETP.GT.AND P1, PT, R0, 0x91, P2 ;  /* 0x000000910000780c */ /* 0x000fe20001724270 */
[----:B------:R1:W-:Y:S01]  /*1e610*/  @P4 STG.E.U16 desc[UR44][R4.64+0x120], R10 ;  /* 0x0001200a04004986 */ /* 0x0003e2000c10152c */
[----:B--2---:R-:W-:Y:S01]  /*1e620*/  PRMT R12, R8, 0x7610, R12 ;  /* 0x00007610080c7816 */ /* 0x004fe2000000000c */
[-C--:B------:R-:W-:Y:S01]  /*1e630*/  FMUL R8, R197, R2.reuse ;  /* 0x00000002c5087220 */ /* 0x080fe20000400000 */
[----:B0-----:R-:W-:Y:S01]  /*1e640*/  F2FP.BF16.F32.PACK_AB R9, RZ, R3 ;  /* 0x00000003ff09723e */ /* 0x001fe200000010ff */
[----:B------:R-:W-:Y:S01]  /*1e650*/  FMUL R3, R198, R2 ;  /* 0x00000002c6037220 */ /* 0x000fe20000400000 */
[----:B------:R-:W-:Y:S01]  /*1e660*/  ISETP.GT.AND P4, PT, R0, 0x98, P3 ;  /* 0x000000980000780c */ /* 0x000fe20001f84270 */
[----:B------:R0:W-:Y:S03]  /*1e670*/  @P5 STG.E.U16 desc[UR44][R4.64+0x122], R11 ;  /* 0x0001220b04005986 */ /* 0x0001e6000c10152c */
[----:B------:R-:W-:-:S02]  /*1e680*/  F2FP.BF16.F32.PACK_AB R3, RZ, R3 ;  /* 0x00000003ff03723e */ /* 0x000fc400000010ff */
[----:B-1----:R-:W-:Y:S01]  /*1e690*/  PRMT R10, R9, 0x7610, R10 ;  /* 0x00007610090a7816 */ /* 0x002fe2000000000a */
[----:B------:R-:W-:Y:S01]  /*1e6a0*/  FMUL R9, R196, R2 ;  /* 0x00000002c4097220 */ /* 0x000fe20000400000 */
[----:B------:R-:W-:Y:S01]  /*1e6b0*/  F2FP.BF16.F32.PACK_AB R8, RZ, R8 ;  /* 0x00000008ff08723e */ /* 0x000fe200000010ff */
[----:B------:R1:W-:Y:S01]  /*1e6c0*/  @P0 STG.E.U16 desc[UR44][R6.64+0x120], R12 ;  /* 0x0001200c06000986 */ /* 0x0003e2000c10152c */
[----:B0-----:R-:W-:Y:S01]  /*1e6d0*/  PRMT R11, R3, 0x7610, R11 ;  /* 0x00007610030b7816 */ /* 0x001fe2000000000b */
[----:B------:R-:W-:Y:S01]  /*1e6e0*/  FMUL R3, R195, R2 ;  /* 0x00000002c3037220 */ /* 0x000fe20000400000 */
[C---:B------:R-:W-:Y:S01]  /*1e6f0*/  ISETP.GT.AND P5, PT, R0.reuse, 0x99, P3 ;  /* 0x000000990000780c */ /* 0x040fe20001fa4270 */
[----:B------:R0:W-:Y:S01]  /*1e700*/  @P1 STG.E.U16 desc[UR44][R6.64+0x122], R10 ;  /* 0x0001220a06001986 */ /* 0x0001e2000c10152c */
[----:B------:R-:W-:Y:S02]  /*1e710*/  ISETP.GT.AND P1, PT, R0, 0x98, P2 ;  /* 0x000000980000780c */ /* 0x000fe40001724270 */
[----:B------:R-:W-:-:S02]  /*1e720*/  F2FP.BF16.F32.PACK_AB R9, RZ, R9 ;  /* 0x00000009ff09723e */ /* 0x000fc400000010ff */
[----:B-1----:R-:W-:Y:S02]  /*1e730*/  PRMT R12, R8, 0x7610, R12 ;  /* 0x00007610080c7816 */ /* 0x002fe4000000000c */
[----:B------:R-:W-:Y:S01]  /*1e740*/  F2FP.BF16.F32.PACK_AB R8, RZ, R3 ;  /* 0x00000003ff08723e */ /* 0x000fe200000010ff */
[-C--:B------:R-:W-:Y:S01]  /*1e750*/  FMUL R3, R194, R2.reuse ;  /* 0x00000002c2037220 */ /* 0x080fe20000400000 */
[C---:B------:R-:W-:Y:S01]  /*1e760*/  ISETP.GT.AND P0, PT, R0.reuse, 0x99, P2 ;  /* 0x000000990000780c */ /* 0x040fe20001704270 */
[----:B------:R1:W-:Y:S01]  /*1e770*/  @P4 STG.E.U16 desc[UR44][R4.64+0x130], R11 ;  /* 0x0001300b04004986 */ /* 0x0003e2000c10152c */
[----:B------:R-:W-:Y:S02]  /*1e780*/  ISETP.GT.AND P4, PT, R0, 0xa0, P3 ;  /* 0x000000a00000780c */ /* 0x000fe40001f84270 */
[----:B------:R-:W-:Y:S02]  /*1e790*/  PRMT R13, R9, 0x7610, R13 ;  /* 0x00007610090d7816 */ /* 0x000fe4000000000d */
[----:B------:R-:W-:Y:S01]  /*1e7a0*/  F2FP.BF16.F32.PACK_AB R9, RZ, R3 ;  /* 0x00000003ff09723e */ /* 0x000fe200000010ff */
[-C--:B------:R-:W-:Y:S01]  /*1e7b0*/  FMUL R3, R192, R2.reuse ;  /* 0x00000002c0037220 */ /* 0x080fe20000400000 */
[----:B------:R-:W-:Y:S01]  /*1e7c0*/  PRMT R14, R8, 0x7610, R14 ;  /* 0x00007610080e7816 */ /* 0x000fe2000000000e */
[----:B------:R-:W-:Y:S01]  /*1e7d0*/  FMUL R8, R193, R2 ;  /* 0x00000002c1087220 */ /* 0x000fe20000400000 */
[----:B------:R2:W-:Y:S01]  /*1e7e0*/  @P5 STG.E.U16 desc[UR44][R4.64+0x132], R12 ;  /* 0x0001320c04005986 */ /* 0x0005e2000c10152c */
[----:B------:R-:W-:-:S02]  /*1e7f0*/  ISETP.GT.AND P5, PT, R0, 0xa1, P3 ;  /* 0x000000a10000780c */ /* 0x000fc40001fa4270 */
[----:B------:R-:W-:Y:S01]  /*1e800*/  F2FP.BF16.F32.PACK_AB R3, RZ, R3 ;  /* 0x00000003ff03723e */ /* 0x000fe200000010ff */
[----:B------:R-:W-:Y:S01]  /*1e810*/  @P1 STG.E.U16 desc[UR44][R6.64+0x130], R13 ;  /* 0x0001300d06001986 */ /* 0x000fe2000c10152c */
[----:B0-----:R-:W-:Y:S01]  /*1e820*/  F2FP.BF16.F32.PACK_AB R10, RZ, R8 ;  /* 0x00000008ff0a723e */ /* 0x001fe200000010ff */
[-C--:B------:R-:W-:Y:S01]  /*1e830*/  FMUL R8, R191, R2.reuse ;  /* 0x00000002bf087220 */ /* 0x080fe20000400000 */
[----:B-1----:R-:W-:Y:S01]  /*1e840*/  PRMT R11, R3, 0x7610, R11 ;  /* 0x00007610030b7816 */ /* 0x002fe2000000000b */
[----:B------:R-:W-:Y:S01]  /*1e850*/  @P0 STG.E.U16 desc[UR44][R6.64+0x132], R14 ;  /* 0x0001320e06000986 */ /* 0x000fe2000c10152c */
[----:B------:R-:W-:Y:S01]  /*1e860*/  ISETP.GT.AND P0, PT, R0, 0xa0, P2 ;  /* 0x000000a00000780c */ /* 0x000fe20001704270 */
[----:B------:R-:W-:Y:S01]  /*1e870*/  FMUL R3, R190, R2 ;  /* 0x00000002be037220 */ /* 0x000fe20000400000 */
[C---:B------:R-:W-:Y:S01]  /*1e880*/  ISETP.GT.AND P1, PT, R0.reuse, 0xa1, P2 ;  /* 0x000000a10000780c */ /* 0x040fe20001724270 */
[----:B------:R0:W-:Y:S01]  /*1e890*/  @P4 STG.E.U16 desc[UR44][R4.64+0x140], R9 ;  /* 0x0001400904004986 */ /* 0x0001e2000c10152c */
[----:B------:R-:W-:-:S02]  /*1e8a0*/  ISETP.GT.AND P4, PT, R0, 0xa8, P3 ;  /* 0x000000a80000780c */ /* 0x000fc40001f84270 */
[----:B------:R-:W-:Y:S01]  /*1e8b0*/  F2FP.BF16.F32.PACK_AB R8, RZ, R8 ;  /* 0x00000008ff08723e */ /* 0x000fe200000010ff */
[----:B------:R1:W-:Y:S03]  /*1e8c0*/  @P5 STG.E.U16 desc[UR44][R4.64+0x142], R10 ;  /* 0x0001420a04005986 */ /* 0x0003e6000c10152c */
[----:B--2---:R-:W-:Y:S02]  /*1e8d0*/  PRMT R12, R8, 0x7610, R12 ;  /* 0x00007610080c7816 */ /* 0x004fe4000000000c */
[----:B0-----:R-:W-:Y:S01]  /*1e8e0*/  F2FP.BF16.F32.PACK_AB R9, RZ, R3 ;  /* 0x00000003ff09723e */ /* 0x001fe200000010ff */
[-C--:B------:R-:W-:Y:S01]  /*1e8f0*/  FMUL R3, R189, R2.reuse ;  /* 0x00000002bd037220 */ /* 0x080fe20000400000 */
[-C--:B------:R-:W-:Y:S02]  /*1e900*/  FMUL R8, R188, R2.reuse ;  /* 0x00000002bc087220 */ /* 0x080fe40000400000 */
[----:B-1----:R-:W-:Y:S01]  /*1e910*/  PRMT R10, R9, 0x7610, R10 ;  /* 0x00007610090a7816 */ /* 0x002fe2000000000a */
[----:B------:R0:W-:Y:S01]  /*1e920*/  @P0 STG.E.U16 desc[UR44][R6.64+0x140], R11 ;  /* 0x0001400b06000986 */ /* 0x0001e2000c10152c */
[----:B------:R-:W-:Y:S01]  /*1e930*/  F2FP.BF16.F32.PACK_AB R3, RZ, R3 ;  /* 0x00000003ff03723e */ /* 0x000fe200000010ff */
[----:B------:R-:W-:Y:S01]  /*1e940*/  FMUL R9, R187, R2 ;  /* 0x00000002bb097220 */ /* 0x000fe20000400000 */
[C---:B------:R-:W-:Y:S01]  /*1e950*/  ISETP.GT.AND P5, PT, R0.reuse, 0xa9, P3 ;  /* 0x000000a90000780c */ /* 0x040fe20001fa4270 */
[----:B------:R1:W-:Y:S01]  /*1e960*/  @P1 STG.E.U16 desc[UR44][R6.64+0x142], R12 ;  /* 0x0001420c06001986 */ /* 0x0003e2000c10152c */
[----:B------:R-:W-:-:S03]  /*1e970*/  ISETP.GT.AND P1, PT, R0, 0xa8, P2 ;  /* 0x000000a80000780c */ /* 0x000fc60001724270 */
[----:B------:R-:W-:Y:S01]  /*1e980*/  @P4 STG.E.U16 desc[UR44][R4.64+0x150], R10 ;  /* 0x0001500a04004986 */ /* 0x000fe2000c10152c */
[----:B------:R-:W-:Y:S02]  /*1e990*/  ISETP.GT.AND P4, PT, R0, 0xa9, P2 ;  /* 0x000000a90000780c */ /* 0x000fe40001784270 */
[----:B------:R-:W-:Y:S02]  /*1e9a0*/  F2FP.BF16.F32.PACK_AB R8, RZ, R8 ;  /* 0x00000008ff08723e */ /* 0x000fe400000010ff */
[----:B0-----:R-:W-:Y:S01]  /*1e9b0*/  PRMT R11, R3, 0x7610, R11 ;  /* 0x00007610030b7816 */ /* 0x001fe2000000000b */
[-C--:B------:R-:W-:Y:S01]  /*1e9c0*/  FMUL R3, R186, R2.reuse ;  /* 0x00000002ba037220 */ /* 0x080fe20000400000 */
[----:B------:R-:W-:Y:S02]  /*1e9d0*/  F2FP.BF16.F32.PACK_AB R9, RZ, R9 ;  /* 0x00000009ff09723e */ /* 0x000fe400000010ff */
[----:B-1----:R-:W-:Y:S02]  /*1e9e0*/  PRMT R12, R8, 0x7610, R12 ;  /* 0x00007610080c7816 */ /* 0x002fe4000000000c */
[----:B------:R-:W-:Y:S01]  /*1e9f0*/  F2FP.BF16.F32.PACK_AB R8, RZ, R3 ;  /* 0x00000003ff08723e */ /* 0x000fe200000010ff */
[----:B------:R-:W-:Y:S01]  /*1ea00*/  FMUL R3, R185, R2 ;  /* 0x00000002b9037220 */ /* 0x000fe20000400000 */
[----:B------:R-:W-:Y:S01]  /*1ea10*/  PRMT R13, R9, 0x7610, R13 ;  /* 0x00007610090d7816 */ /* 0x000fe2000000000d */
[----:B------:R0:W-:Y:S01]  /*1ea20*/  @P5 STG.E.U16 desc[UR44][R4.64+0x152], R11 ;  /* 0x0001520b04005986 */ /* 0x0001e2000c10152c */
[----:B------:R-:W-:-:S02]  /*1ea30*/  ISETP.GT.AND P0, PT, R0, 0xb0, P3 ;  /* 0x000000b00000780c */ /* 0x000fc40001f04270 */
        /* <DEDUP_REMOVED lines=26> */
[----:B------:R-:W-:Y:S02]  /*1ebe0*/  ISETP.GT.AND P1, PT, R0, 0xb8, P2 ;  /* 0x000000b80000780c */ /* 0x000fe40001724270 */
[----:B------:R-:W-:Y:S02]  /*1ebf0*/  F2FP.BF16.F32.PACK_AB R8, RZ, R8 ;  /* 0x00000008ff08723e */ /* 0x000fe400000010ff */
[----:B0-----:R-:W-:Y:S01]  /*1ec00*/  PRMT R10, R9, 0x7610, R10 ;  /* 0x00007610090a7816 */ /* 0x001fe2000000000a */
[-C--:B------:R-:W-:Y:S01]  /*1ec10*/  FMUL R9, R178, R2.reuse ;  /* 0x00000002b2097220 */ /* 0x080fe20000400000 */
[----:B-1----:R-:W-:Y:S01]  /*1ec20*/  PRMT R11, R3, 0x7610, R11 ;  /* 0x00007610030b7816 */ /* 0x002fe2000000000b */
[----:B------:R-:W-:Y:S01]  /*1ec30*/  FMUL R3, R177, R2 ;  /* 0x00000002b1037220 */ /* 0x000fe20000400000 */
[----:B------:R0:W-:Y:S02]  /*1ec40*/  @P5 STG.E.U16 desc[UR44][R4.64+0x170], R12 ;  /* 0x0001700c04005986 */ /* 0x0001e4000c10152c */
[----:B------:R-:W-:-:S02]  /*1ec50*/  F2FP.BF16.F32.PACK_AB R9, RZ, R9 ;  /* 0x00000009ff09723e */ /* 0x000fc400000010ff */
[C---:B------:R-:W-:Y:S02]  /*1ec60*/  ISETP.GT.AND P4, PT, R0.reuse, 0xb9, P2 ;  /* 0x000000b90000780c */ /* 0x040fe40001784270 */
[----:B------:R-:W-:Y:S02]  /*1ec70*/  ISETP.GT.AND P5, PT, R0, 0xc0, P3 ;  /* 0x000000c00000780c */ /* 0x000fe40001fa4270 */
[----:B0-----:R-:W-:Y:S02]  /*1ec80*/  PRMT R12, R8, 0x7610, R12 ;  /* 0x00007610080c7816 */ /* 0x001fe4000000000c */
[----:B------:R-:W-:Y:S01]  /*1ec90*/  F2FP.BF16.F32.PACK_AB R8, RZ, R3 ;  /* 0x00000003ff08723e */ /* 0x000fe200000010ff */
[----:B------:R-:W-:Y:S01]  /*1eca0*/  FMUL R3, R176, R2 ;  /* 0x00000002b0037220 */ /* 0x000fe20000400000 */
[----:B------:R-:W-:Y:S01]  /*1ecb0*/  PRMT R13, R9, 0x7610, R13 ;  /* 0x00007610090d7816 */ /* 0x000fe2000000000d */
[----:B------:R0:W-:Y:S01]  /*1ecc0*/  @P6 STG.E.U16 desc[UR44][R4.64+0x172], R10 ;  /* 0x0001720a04006986 */ /* 0x0001e2000c10152c */
[----:B------:R-:W-:-:S02]  /*1ecd0*/  ISETP.GT.AND P0, PT, R0, 0xc1, P3 ;  /* 0x000000c10000780c */ /* 0x000fc40001f04270 */
[----:B------:R-:W-:Y:S01]  /*1ece0*/  F2FP.BF16.F32.PACK_AB R9, RZ, R3 ;  /* 0x00000003ff09723e */ /* 0x000fe200000010ff */
[----:B------:R1:W-:Y:S01]  /*1ecf0*/  @P1 STG.E.U16 desc[UR44][R6.64+0x170], R11 ;  /* 0x0001700b06001986 */ /* 0x0003e2000c10152c */
[-C--:B------:R-:W-:Y:S01]  /*1ed00*/  FMUL R3, R174, R2.reuse ;  /* 0x00000002ae037220 */ /* 0x080fe20000400000 */
[----:B------:R-:W-:Y:S02]  /*1ed10*/  ISETP.GT.AND P1, PT, R0, 0xc0, P2 ;  /* 0x000000c00000780c */ /* 0x000fe40001724270 */
        /* <DEDUP_REMOVED lines=40> */
[C---:B------:R-:W-:Y:S01]  /*1efa0*/  ISETP.GT.AND P0, PT, R0.reuse, 0xd0, P2 ;  /* 0x000000d00000780c */ /* 0x040fe20001704270 */
        /* <DEDUP_REMOVED lines=11> */
[----:B------:R-:W-:Y:S01]  /*1f060*/  ISETP.GT.AND P5, PT, R0, 0xd9, P3 ;  /* 0x000000d90000780c */ /* 0x000fe20001fa4270 */
[----:B------:R-:W-:Y:S01]  /*1f070*/  FMUL R8, R164, R2 ;  /* 0x00000002a4087220 */ /* 0x000fe20000400000 */
[----:B------:R-:W-:Y:S01]  /*1f080*/  @P0 STG.E.U16 desc[UR44][R6.64+0x1a0], R14 ;  /* 0x0001a00e06000986 */ /* 0x000fe2000c10152c */
[----:B------:R-:W-:-:S03]  /*1f090*/  ISETP.GT.AND P0, PT, R0, 0xd8, P2 ;  /* 0x000000d80000780c */ /* 0x000fc60001704270 */
[----:B------:R0:W-:Y:S01]  /*1f0a0*/  @P1 STG.E.U16 desc[UR44][R6.64+0x1a2], R9 ;  /* 0x0001a20906001986 */ /* 0x0001e2000c10152c */
[----:B------:R-:W-:Y:S02]  /*1f0b0*/  F2FP.BF16.F32.PACK_AB R8, RZ, R8 ;  /* 0x00000008ff08723e */ /* 0x000fe400000010ff */
[----:B------:R-:W-:Y:S02]  /*1f0c0*/  ISETP.GT.AND P1, PT, R0, 0xd9, P2 ;  /* 0x000000d90000780c */ /* 0x000fe40001724270 */
        /* <DEDUP_REMOVED lines=16> */
[----:B------:R1:W-:Y:S01]  /*1f1d0*/  @P1 STG.E.U16 desc[UR44][R6.64+0x1b2], R10 ;  /* 0x0001b20a06001986 */ /* 0x0003e2000c10152c */
[C---:B------:R-:W-:Y:S02]  /*1f1e0*/  ISETP.GT.AND P1, PT, R0.reuse, 0xe0, P2 ;  /* 0x000000e00000780c */ /* 0x040fe40001724270 */
[----:B------:R-:W-:Y:S02]  /*1f1f0*/  ISETP.GT.AND P0, PT, R0, 0xe1, P2 ;  /* 0x000000e10000780c */ /* 0x000fe40001704270 */
[----:B0-----:R-:W-:Y:S02]  /*1f200*/  PRMT R12, R8, 0x7610, R12 ;  /* 0x00007610080c7816 */ /* 0x001fe4000000000c */
[----:B------:R-:W-:Y:S01]  /*1f210*/  F2FP.BF16.F32.PACK_AB R8, RZ, R3 ;  /* 0x00000003ff08723e */ /* 0x000fe200000010ff */
[----:B------:R-:W-:Y:S01]  /*1f220*/  FMUL R3, R157, R2 ;  /* 0x000000029d037220 */ /* 0x000fe20000400000 */
[----:B------:R0:W-:Y:S01]  /*1f230*/  @P4 STG.E.U16 desc[UR44][R4.64+0x1c0], R11 ;  /* 0x0001c00b04004986 */ /* 0x0001e2000c10152c */
[----:B-1----:R-:W-:-:S02]  /*1f240*/  PRMT R10, R9, 0x7610, R10 ;  /* 0x00007610090a7816 */ /* 0x002fc4000000000a */
[----:B------:R-:W-:Y:S01]  /*1f250*/  PRMT R13, R8, 0x7610, R13 ;  /* 0x00007610080d7816 */ /* 0x000fe2000000000d */
[----:B------:R-:W-:Y:S01]  /*1f260*/  @P5 STG.E.U16 desc[UR44][R4.64+0x1c2], R12 ;  /* 0x0001c20c04005986 */ /* 0x000fe2000c10152c */
[-C--:B------:R-:W-:Y:S01]  /*1f270*/  FMUL R8, R156, R2.reuse ;  /* 0x000000029c087220 */ /* 0x080fe20000400000 */
[C---:B------:R-:W-:Y:S02]  /*1f280*/  ISETP.GT.AND P4, PT, R0.reuse, 0xe8, P3 ;  /* 0x000000e80000780c */ /* 0x040fe40001f84270 */
[----:B------:R-:W-:Y:S01]  /*1f290*/  F2FP.BF16.F32.PACK_AB R9, RZ, R3 ;  /* 0x00000003ff09723e */ /* 0x000fe200000010ff */
[----:B------:R-:W-:Y:S01]  /*1f2a0*/  FMUL R3, R155, R2 ;  /* 0x000000029b037220 */ /* 0x000fe20000400000 */
[C---:B------:R-:W-:Y:S02]  /*1f2b0*/  ISETP.GT.AND P5, PT, R0.reuse, 0xe9, P3 ;  /* 0x000000e90000780c */ /* 0x040fe40001fa4270 */
[----:B------:R-:W-:Y:S02]  /*1f2c0*/  ISETP.GT.AND P6, PT, R0, 0xe8, P2 ;  /* 0x000000e80000780c */ /* 0x000fe400017c4270 */
[----:B------:R-:W-:Y:S01]  /*1f2d0*/  F2FP.BF16.F32.PACK_AB R8, RZ, R8 ;  /* 0x00000008ff08723e */ /* 0x000fe200000010ff */
[----:B------:R1:W-:Y:S01]  /*1f2e0*/  @P1 STG.E.U16 desc[UR44][R6.64+0x1c0], R10 ;  /* 0x0001c00a06001986 */ /* 0x0003e2000c10152c */
[----:B------:R-:W-:-:S02]  /*1f2f0*/  F2FP.BF16.F32.PACK_AB R3, RZ, R3 ;  /* 0x00000003ff03723e */ /* 0x000fc400000010ff */
[C---:B------:R-:W-:Y:S01]  /*1f300*/  ISETP.GT.AND P1, PT, R17.reuse, 0x80, PT ;  /* 0x000000801100780c */ /* 0x040fe20003f24270 */
[----:B------:R2:W-:Y:S01]  /*1f310*/  @P0 STG.E.U16 desc[UR44][R6.64+0x1c2], R13 ;  /* 0x0001c20d06000986 */ /* 0x0005e2000c10152c */
[----:B------:R-:W-:Y:S02]  /*1f320*/  ISETP.GT.AND P0, PT, R17, 0x88, PT ;  /* 0x000000881100780c */ /* 0x000fe40003f04270 */
[----:B0-----:R-:W-:Y:S02]  /*1f330*/  PRMT R11, R8, 0x7610, R11 ;  /* 0x00007610080b7816 */ /* 0x001fe4000000000b */
[----:B------:R-:W-:Y:S02]  /*1f340*/  PRMT R17, R3, 0x7610, R17 ;  /* 0x0000761003117816 */ /* 0x000fe40000000011 */
[----:B-1----:R-:W-:Y:S01]  /*1f350*/  PRMT R10, R9, 0x7610, R10 ;  /* 0x00007610090a7816 */ /* 0x002fe2000000000a */
[----:B------:R-:W-:-:S04]  /*1f360*/  FMUL R3, R154, R2 ;  /* 0x000000029a037220 */ /* 0x000fc80000400000 */
[----:B------:R-:W-:Y:S01]  /*1f370*/  @P4 STG.E.U16 desc[UR44][R4.64+0x1d0], R10 ;  /* 0x0001d00a04004986 */ /* 0x000fe2000c10152c */
[----:B------:R-:W-:-:S03]  /*1f380*/  ISETP.GT.AND P4, PT, R0, 0xe9, P2 ;  /* 0x000000e90000780c */ /* 0x000fc60001784270 */
[----:B------:R0:W-:Y:S01]  /*1f390*/  @P5 STG.E.U16 desc[UR44][R4.64+0x1d2], R11 ;  /* 0x0001d20b04005986 */ /* 0x0001e2000c10152c */
[----:B------:R-:W-:-:S03]  /*1f3a0*/  ISETP.GT.AND P5, PT, R0, 0xf0, P3 ;  /* 0x000000f00000780c */ /* 0x000fc60001fa4270 */
[----:B------:R-:W-:Y:S01]  /*1f3b0*/  @P6 STG.E.U16 desc[UR44][R6.64+0x1d0], R17 ;  /* 0x0001d01106006986 */ /* 0x000fe2000c10152c */
[----:B------:R-:W-:Y:S01]  /*1f3c0*/  ISETP.GT.AND P6, PT, R0, 0xf1, P3 ;  /* 0x000000f10000780c */ /* 0x000fe20001fc4270 */
[-C--:B------:R-:W-:Y:S01]  /*1f3d0*/  FMUL R8, R153, R2.reuse ;  /* 0x0000000299087220 */ /* 0x080fe20000400000 */
[----:B------:R-:W-:Y:S01]  /*1f3e0*/  FMUL R9, R152, R2 ;  /* 0x0000000298097220 */ /* 0x000fe20000400000 */
[----:B--2---:R-:W-:-:S03]  /*1f3f0*/  F2FP.BF16.F32.PACK_AB R13, RZ, R3 ;  /* 0x00000003ff0d723e */ /* 0x004fc600000010ff */
[----:B------:R-:W-:Y:S02]  /*1f400*/  F2FP.BF16.F32.PACK_AB R14, RZ, R8 ;  /* 0x00000008ff0e723e */ /* 0x000fe400000010ff */
[----:B------:R-:W-:Y:S01]  /*1f410*/  F2FP.BF16.F32.PACK_AB R15, RZ, R9 ;  /* 0x00000009ff0f723e */ /* 0x000fe200000010ff */
[----:B------:R-:W-:Y:S01]  /*1f420*/  @P4 STG.E.U16 desc[UR44][R6.64+0x1d2], R13 ;  /* 0x0001d20d06004986 */ /* 0x000fe2000c10152c */
[----:B------:R-:W-:-:S03]  /*1f430*/  ISETP.GT.AND P4, PT, R0, 0xf1, P2 ;  /* 0x000000f10000780c */ /* 0x000fc60001784270 */
[----:B------:R-:W-:Y:S04]  /*1f440*/  @P5 STG.E.U16 desc[UR44][R4.64+0x1e0], R14 ;  /* 0x0001e00e04005986 */ /* 0x000fe8000c10152c */
[----:B------:R-:W-:Y:S01]  /*1f450*/  @P6 STG.E.U16 desc[UR44][R4.64+0x1e2], R15 ;  /* 0x0001e20f04006986 */ /* 0x000fe2000c10152c */
[----:B------:R-:W-:Y:S01]  /*1f460*/  ISETP.GT.AND P6, PT, R0, 0xf0, P2 ;  /* 0x000000f00000780c */ /* 0x000fe200017c4270 */
[-C--:B0-----:R-:W-:Y:S01]  /*1f470*/  FMUL R11, R23, R2.reuse ;  /* 0x00000002170b7220 */ /* 0x081fe20000400000 */
[----:B------:R-:W-:-:S04]  /*1f480*/  FMUL R12, R22, R2 ;  /* 0x00000002160c7220 */ /* 0x000fc80000400000 */
[----:B------:R-:W-:Y:S02]  /*1f490*/  F2FP.BF16.F32.PACK_AB R11, RZ, R11 ;  /* 0x0000000bff0b723e */ /* 0x000fe400000010ff */
[----:B------:R-:W-:Y:S02]  /*1f4a0*/  F2FP.BF16.F32.PACK_AB R12, RZ, R12 ;  /* 0x0000000cff0c723e */ /* 0x000fe400000010ff */
[C---:B------:R-:W-:Y:S02]  /*1f4b0*/  ISETP.GT.AND P5, PT, R0.reuse, 0xf8, P3 ;  /* 0x000000f80000780c */ /* 0x040fe40001fa4270 */
[----:B------:R-:W-:Y:S01]  /*1f4c0*/  ISETP.GT.AND P3, PT, R0, 0xf9, P3 ;  /* 0x000000f90000780c */ /* 0x000fe20001f64270 */
[----:B------:R-:W-:Y:S01]  /*1f4d0*/  @P6 STG.E.U16 desc[UR44][R6.64+0x1e0], R11 ;  /* 0x0001e00b06006986 */ /* 0x000fe2000c10152c */
[----:B------:R-:W-:-:S03]  /*1f4e0*/  FMUL R10, R21, R2 ;  /* 0x00000002150a7220 */ /* 0x000fc60000400000 */
[----:B------:R0:W-:Y:S01]  /*1f4f0*/  @P4 STG.E.U16 desc[UR44][R6.64+0x1e2], R12 ;  /* 0x0001e20c06004986 */ /* 0x0001e2000c10152c */
[----:B------:R-:W-:Y:S01]  /*1f500*/  ISETP.GT.AND P4, PT, R0, 0xf8, P2 ;  /* 0x000000f80000780c */ /* 0x000fe20001784270 */
[-C--:B------:R-:W-:Y:S01]  /*1f510*/  FMUL R9, R20, R2.reuse ;  /* 0x0000000214097220 */ /* 0x080fe20000400000 */
[-C--:B------:R-:W-:Y:S01]  /*1f520*/  FMUL R8, R18, R2.reuse ;  /* 0x0000000212087220 */ /* 0x080fe20000400000 */
[----:B------:R-:W-:Y:S01]  /*1f530*/  FMUL R3, R19, R2 ;  /* 0x0000000213037220 */ /* 0x000fe20000400000 */
[----:B------:R-:W-:Y:S02]  /*1f540*/  F2FP.BF16.F32.PACK_AB R10, RZ, R10 ;  /* 0x0000000aff0a723e */ /* 0x000fe400000010ff */
[----:B------:R-:W-:Y:S02]  /*1f550*/  ISETP.GT.AND P2, PT, R0, 0xf9, P2 ;  /* 0x000000f90000780c */ /* 0x000fe40001744270 */
[----:B------:R-:W-:Y:S02]  /*1f560*/  F2FP.BF16.F32.PACK_AB R9, RZ, R9 ;  /* 0x00000009ff09723e */ /* 0x000fe400000010ff */
[----:B------:R-:W-:-:S02]  /*1f570*/  F2FP.BF16.F32.PACK_AB R8, RZ, R8 ;  /* 0x00000008ff08723e */ /* 0x000fc400000010ff */
[----:B------:R-:W-:Y:S01]  /*1f580*/  F2FP.BF16.F32.PACK_AB R3, RZ, R3 ;  /* 0x00000003ff03723e */ /* 0x000fe200000010ff */
[----:B------:R-:W-:Y:S01]  /*1f590*/  @P5 STG.E.U16 desc[UR44][R4.64+0x1f0], R10 ;  /* 0x0001f00a04005986 */ /* 0x000fe2000c10152c */
[----:B0-----:R-:W-:Y:S01]  /*1f5a0*/  PRMT R12, R8, 0x7610, R12 ;  /* 0x00007610080c7816 */ /* 0x001fe2000000000c */
[----:B------:R-:W-:Y:S01]  /*1f5b0*/  USHF.L.U32 UR12, UR8, 0x8, URZ ;  /* 0x00000008080c7899 */ /* 0x000fe2000800063f */
[----:B------:R-:W-:Y:S01]  /*1f5c0*/  PRMT R11, R3, 0x7610, R11 ;  /* 0x00007610030b7816 */ /* 0x000fe2000000000b */
[----:B------:R0:W-:Y:S01]  /*1f5d0*/  @P3 STG.E.U16 desc[UR44][R4.64+0x1f2], R9 ;  /* 0x0001f20904003986 */ /* 0x0001e2000c10152c */
[----:B------:R-:W-:Y:S01]  /*1f5e0*/  @P4 MOV R8, R6 ;  /* 0x0000000600084202 */ /* 0x000fe20000000f00 */
[----:B------:R-:W-:Y:S02]  /*1f5f0*/  USHF.L.U64.HI UR11, UR8, 0x8, UR9 ;  /* 0x00000008080b7899 */ /* 0x000fe40008010209 */
[----:B------:R-:W-:Y:S02]  /*1f600*/  IMAD.U32 R3, RZ, RZ, UR12 ;  /* 0x0000000cff037e24 */ /* 0x000fe4000f8e00ff */
[----:B0-----:R-:W-:Y:S01]  /*1f610*/  @P4 IMAD.MOV.U32 R9, RZ, RZ, R7 ;  /* 0x000000ffff094224 */ /* 0x001fe200078e0007 */
[----:B------:R-:W-:-:S04]  /*1f620*/  ISETP.GT.AND P3, PT, R0, RZ, P1 ;  /* 0x000000ff0000720c */ /* 0x000fc80000f64270 */
[----:B------:R0:W-:Y:S01]  /*1f630*/  @P4 STG.E.U16 desc[UR44][R8.64+0x1f0], R11 ;  /* 0x0001f00b08004986 */ /* 0x0001e2000c10152c */
[----:B------:R-:W-:Y:S01]  /*1f640*/  ISETP.GT.AND P4, PT, R0, 0x1, P1 ;  /* 0x000000010000780c */ /* 0x000fe20000f84270 */
[-C--:B------:R-:W-:Y:S01]  /*1f650*/  FMUL R24, R24, R2.reuse ;  /* 0x0000000218187220 */ /* 0x080fe20000400000 */
[----:B------:R-:W-:Y:S01]  /*1f660*/  FMUL R25, R25, R2 ;  /* 0x0000000219197220 */ /* 0x000fe20000400000 */
[----:B0-----:R-:W-:Y:S01]  /*1f670*/  @P2 MOV R8, R6 ;  /* 0x0000000600082202 */ /* 0x001fe20000000f00 */
[----:B------:R-:W-:Y:S02]  /*1f680*/  @P2 IMAD.MOV.U32 R9, RZ, RZ, R7 ;  /* 0x000000ffff092224 */ /* 0x000fe400078e0007 */
[----:B------:R-:W-:-:S03]  /*1f690*/  IMAD.U32 R7, RZ, RZ, UR11 ;  /* 0x0000000bff077e24 */ /* 0x000fc6000f8e00ff */
[----:B------:R0:W-:Y:S01]  /*1f6a0*/  @P2 STG.E.U16 desc[UR44][R8.64+0x1f2], R12 ;  /* 0x0001f20c08002986 */ /* 0x0001e2000c10152c */
[C---:B------:R-:W-:Y:S02]  /*1f6b0*/  IADD3 R6, P2, P6, R4.reuse, UR5, R3 ;  /* 0x0000000504067c10 */ /* 0x040fe4000fe5e003 */
[----:B------:R-:W-:Y:S02]  /*1f6c0*/  IADD3 R4, P5, R4, UR12, RZ ;  /* 0x0000000c04047c10 */ /* 0x000fe4000ffbe0ff */
[C---:B------:R-:W-:Y:S02]  /*1f6d0*/  IADD3.X R7, R5.reuse, UR4, R7, P2, P6 ;  /* 0x0000000405077c10 */ /* 0x040fe400097ec407 */
[----:B------:R-:W-:Y:S02]  /*1f6e0*/  F2FP.BF16.F32.PACK_AB R24, RZ, R24 ;  /* 0x00000018ff18723e */ /* 0x000fe400000010ff */
[----:B------:R-:W-:Y:S02]  /*1f6f0*/  IADD3.X R5, R5, UR11, RZ, P5, !PT ;  /* 0x0000000b05057c10 */ /* 0x000fe4000affe4ff */
[----:B------:R-:W-:-:S02]  /*1f700*/  F2FP.BF16.F32.PACK_AB R25, RZ, R25 ;  /* 0x00000019ff19723e */ /* 0x000fc400000010ff */
[C---:B------:R-:W-:Y:S01]  /*1f710*/  ISETP.GT.AND P2, PT, R0.reuse, RZ, P0 ;  /* 0x000000ff0000720c */ /* 0x040fe20000744270 */
[----:B------:R-:W-:Y:S01]  /*1f720*/  @P3 STG.E.U16 desc[UR44][R4.64], R24 ;  /* 0x0000001804003986 */ /* 0x000fe2000c10152c */
[----:B------:R-:W-:Y:S01]  /*1f730*/  ISETP.GT.AND P3, PT, R0, 0x1, P0 ;  /* 0x000000010000780c */ /* 0x000fe20000764270 */
[-C--:B------:R-:W-:Y:S02]  /*1f740*/  FMUL R26, R26, R2.reuse ;  /* 0x000000021a1a7220 */ /* 0x080fe40000400000 */
[----:B------:R-:W-:Y:S01]  /*1f750*/  @P4 STG.E.U16 desc[UR44][R4.64+0x2], R25 ;  /* 0x0000021904004986 */ /* 0x000fe2000c10152c */
[----:B------:R-:W-:Y:S01]  /*1f760*/  ISETP.GT.AND P4, PT, R0, 0x8, P1 ;  /* 0x000000080000780c */ /* 0x000fe20000f84270 */
[-C--:B------:R-:W-:Y:S01]  /*1f770*/  FMUL R27, R27, R2.reuse ;  /* 0x000000021b1b7220 */ /* 0x080fe20000400000 */
[----:B0-----:R-:W-:Y:S01]  /*1f780*/  IADD3 R8, P5, R4, UR5, RZ ;  /* 0x0000000504087c10 */ /* 0x001fe2000ffbe0ff */
[----:B------:R-:W-:Y:S01]  /*1f790*/  FMUL R28, R28, R2 ;  /* 0x000000021c1c7220 */ /* 0x000fe20000400000 */
[----:B------:R-:W-:-:S02]  /*1f7a0*/  F2FP.BF16.F32.PACK_AB R26, RZ, R26 ;  /* 0x0000001aff1a723e */ /* 0x000fc400000010ff */
[----:B------:R-:W-:Y:S02]  /*1f7b0*/  IADD3.X R9, R5, UR4, RZ, P5, !PT ;  /* 0x0000000405097c10 */ /* 0x000fe4000affe4ff */
[----:B------:R-:W-:Y:S02]  /*1f7c0*/  F2FP.BF16.F32.PACK_AB R27, RZ, R27 ;  /* 0x0000001bff1b723e */ /* 0x000fe400000010ff */
[----:B------:R-:W-:Y:S01]  /*1f7d0*/  F2FP.BF16.F32.PACK_AB R28, RZ, R28 ;  /* 0x0000001cff1c723e */ /* 0x000fe200000010ff */
[----:B------:R-:W-:Y:S01]  /*1f7e0*/  @P2 STG.E.U16 desc[UR44][R8.64], R26 ;  /* 0x0000001a08002986 */ /* 0x000fe2000c10152c */
[C---:B------:R-:W-:Y:S02]  /*1f7f0*/  ISETP.GT.AND P5, PT, R0.reuse, 0x9, P1 ;  /* 0x000000090000780c */ /* 0x040fe40000fa4270 */
[C---:B------:R-:W-:Y:S01]  /*1f800*/  ISETP.GT.AND P2, PT, R0.reuse, 0x8, P0 ;  /* 0x000000080000780c */ /* 0x040fe20000744270 */
[----:B------:R-:W-:Y:S01]  /*1f810*/  @P3 STG.E.U16 desc[UR44][R8.64+0x2], R27 ;  /* 0x0000021b08003986 */ /* 0x000fe2000c10152c */
[-C--:B------:R-:W-:Y:S01]  /*1f820*/  FMUL R29, R29, R2.reuse ;  /* 0x000000021d1d7220 */ /* 0x080fe20000400000 */
[----:B------:R-:W-:Y:S01]  /*1f830*/  ISETP.GT.AND P3, PT, R0, 0x9, P0 ;  /* 0x000000090000780c */ /* 0x000fe20000764270 */
[-C--:B------:R-:W-:Y:S01]  /*1f840*/  FMUL R30, R30, R2.reuse ;  /* 0x000000021e1e7220 */ /* 0x080fe20000400000 */
[----:B------:R-:W-:Y:S01]  /*1f850*/  @P4 STG.E.U16 desc[UR44][R4.64+0x10], R28 ;  /* 0x0000101c04004986 */ /* 0x000fe2000c10152c */
[----:B------:R-:W-:Y:S01]  /*1f860*/  ISETP.GT.AND P4, PT, R0, 0x10, P1 ;  /* 0x000000100000780c */ /* 0x000fe20000f84270 */
[-C--:B------:R-:W-:Y:S01]  /*1f870*/  FMUL R31, R31, R2.reuse ;  /* 0x000000021f1f7220 */ /* 0x080fe20000400000 */
[----:B------:R-:W-:Y:S01]  /*1f880*/  IADD3 R10, P6, R4, UR5, RZ ;  /* 0x00000005040a7c10 */ /* 0x000fe2000ffde0ff */
[----:B------:R-:W-:Y:S01]  /*1f890*/  FMUL R32, R32, R2 ;  /* 0x0000000220207220 */ /* 0x000fe20000400000 */
[----:B------:R-:W-:-:S02]  /*1f8a0*/  F2FP.BF16.F32.PACK_AB R29, RZ, R29 ;  /* 0x0000001dff1d723e */ /* 0x000fc400000010ff */
[----:B------:R-:W-:Y:S02]  /*1f8b0*/  F2FP.BF16.F32.PACK_AB R30, RZ, R30 ;  /* 0x0000001eff1e723e */ /* 0x000fe400000010ff */
[----:B------:R-:W-:Y:S02]  /*1f8c0*/  IADD3.X R11, R5, UR4, RZ, P6, !PT ;  /* 0x00000004050b7c10 */ /* 0x000fe4000b7fe4ff */
[----:B------:R-:W-:Y:S01]  /*1f8d0*/  F2FP.BF16.F32.PACK_AB R31, RZ, R31 ;  /* 0x0000001fff1f723e */ /* 0x000fe200000010ff */
[----:B------:R-:W-:Y:S01]  /*1f8e0*/  @P5 STG.E.U16 desc[UR44][R4.64+0x12], R29 ;  /* 0x0000121d04005986 */ /* 0x000fe2000c10152c */
[----:B------:R-:W-:Y:S02]  /*1f8f0*/  F2FP.BF16.F32.PACK_AB R32, RZ, R32 ;  /* 0x00000020ff20723e */ /* 0x000fe400000010ff */
[C---:B------:R-:W-:Y:S01]  /*1f900*/  ISETP.GT.AND P5, PT, R0.reuse, 0x11, P1 ;  /* 0x000000110000780c */ /* 0x040fe20000fa4270 */
[----:B------:R-:W-:Y:S01]  /*1f910*/  @P2 STG.E.U16 desc[UR44][R10.64+0x10], R30 ;  /* 0x0000101e0a002986 */ /* 0x000fe2000c10152c */
[----:B------:R-:W-:Y:S01]  /*1f920*/  ISETP.GT.AND P2, PT, R0, 0x10, P0 ;  /* 0x000000100000780c */ /* 0x000fe20000744270 */
[----:B------:R-:W-:-:S02]  /*1f930*/  FMUL R33, R33, R2 ;  /* 0x0000000221217220 */ /* 0x000fc40000400000 */
[----:B------:R-:W-:Y:S01]  /*1f940*/  @P3 STG.E.U16 desc[UR44][R6.64+0x12], R31 ;  /* 0x0000121f06003986 */ /* 0x000fe2000c10152c */
[----:B------:R-:W-:Y:S01]  /*1f950*/  ISETP.GT.AND P3, PT, R0, 0x11, P0 ;  /* 0x000000110000780c */ /* 0x000fe20000764270 */
[-C--:B------:R-:W-:Y:S02]  /*1f960*/  FMUL R34, R34, R2.reuse ;  /* 0x0000000222227220 */ /* 0x080fe40000400000 */
[----:B------:R-:W-:Y:S01]  /*1f970*/  @P4 STG.E.U16 desc[UR44][R4.64+0x20], R32 ;  /* 0x0000202004004986 */ /* 0x000fe2000c10152c */
[----:B------:R-:W-:Y:S01]  /*1f980*/  ISETP.GT.AND P4, PT, R0, 0x18, P1 ;  /* 0x000000180000780c */ /* 0x000fe20000f84270 */
[-C--:B------:R-:W-:Y:S01]  /*1f990*/  FMUL R35, R35, R2.reuse ;  /* 0x0000000223237220 */ /* 0x080fe20000400000 */
[----:B------:R-:W-:Y:S01]  /*1f9a0*/  FMUL R36, R36, R2 ;  /* 0x0000000224247220 */ /* 0x000fe20000400000 */
[----:B------:R-:W-:Y:S02]  /*1f9b0*/  F2FP.BF16.F32.PACK_AB R33, RZ, R33 ;  /* 0x00000021ff21723e */ /* 0x000fe400000010ff */
[----:B------:R-:W-:-:S02]  /*1f9c0*/  F2FP.BF16.F32.PACK_AB R34, RZ, R34 ;  /* 0x00000022ff22723e */ /* 0x000fc400000010ff */
[----:B------:R-:W-:Y:S01]  /*1f9d0*/  F2FP.BF16.F32.PACK_AB R35, RZ, R35 ;  /* 0x00000023ff23723e */ /* 0x000fe200000010ff */
[----:B------:R-:W-:Y:S01]  /*1f9e0*/  @P5 STG.E.U16 desc[UR44][R4.64+0x22], R33 ;  /* 0x0000222104005986 */ /* 0x000fe2000c10152c */
[----:B------:R-:W-:Y:S02]  /*1f9f0*/  F2FP.BF16.F32.PACK_AB R36, RZ, R36 ;  /* 0x00000024ff24723e */ /* 0x000fe400000010ff */
[C---:B------:R-:W-:Y:S01]  /*1fa00*/  ISETP.GT.AND P5, PT, R0.reuse, 0x19, P1 ;  /* 0x000000190000780c */ /* 0x040fe20000fa4270 */
[----:B------:R-:W-:Y:S01]  /*1fa10*/  @P2 STG.E.U16 desc[UR44][R6.64+0x20], R34 ;  /* 0x0000202206002986 */ /* 0x000fe2000c10152c */
[C---:B------:R-:W-:Y:S01]  /*1fa20*/  ISETP.GT.AND P2, PT, R0.reuse, 0x18, P0 ;  /* 0x000000180000780c */ /* 0x040fe20000744270 */
[-C--:B------:R-:W-:Y:S02]  /*1fa30*/  FMUL R37, R37, R2.reuse ;  /* 0x0000000225257220 */ /* 0x080fe40000400000 */
[----:B------:R-:W-:Y:S01]  /*1fa40*/  @P3 STG.E.U16 desc[UR44][R6.64+0x22], R35 ;  /* 0x0000222306003986 */ /* 0x000fe2000c10152c */
[----:B------:R-:W-:Y:S01]  /*1fa50*/  ISETP.GT.AND P3, PT, R0, 0x19, P0 ;  /* 0x000000190000780c */ /* 0x000fe20000764270 */
[----:B------:R-:W-:-:S02]  /*1fa60*/  FMUL R38, R38, R2 ;  /* 0x0000000226267220 */ /* 0x000fc40000400000 */
[----:B------:R-:W-:Y:S01]  /*1fa70*/  @P4 STG.E.U16 desc[UR44][R4.64+0x30], R36 ;  /* 0x0000302404004986 */ /* 0x000fe2000c10152c */
[----:B------:R-:W-:Y:S01]  /*1fa80*/  ISETP.GT.AND P4, PT, R0, 0x20, P1 ;  /* 0x000000200000780c */ /* 0x000fe20000f84270 */
[-C--:B------:R-:W-:Y:S01]  /*1fa90*/  FMUL R39, R39, R2.reuse ;  /* 0x0000000227277220 */ /* 0x080fe20000400000 */
[----:B------:R-:W-:Y:S01]  /*1faa0*/  FMUL R40, R40, R2 ;  /* 0x0000000228287220 */ /* 0x000fe20000400000 */
[----:B------:R-:W-:Y:S02]  /*1fab0*/  F2FP.BF16.F32.PACK_AB R37, RZ, R37 ;  /* 0x00000025ff25723e */ /* 0x000fe400000010ff */
[----:B------:R-:W-:Y:S02]  /*1fac0*/  F2FP.BF16.F32.PACK_AB R38, RZ, R38 ;  /* 0x00000026ff26723e */ /* 0x000fe400000010ff */
[----:B------:R-:W-:Y:S01]  /*1fad0*/  F2FP.BF16.F32.PACK_AB R39, RZ, R39 ;  /* 0x00000027ff27723e */ /* 0x000fe200000010ff */
[----:B------:R-:W-:Y:S01]  /*1fae0*/  @P5 STG.E.U16 desc[UR44][R4.64+0x32], R37 ;  /* 0x0000322504005986 */ /* 0x000fe2000c10152c */
[----:B------:R-:W-:-:S02]  /*1faf0*/  F2FP.BF16.F32.PACK_AB R40, RZ, R40 ;  /* 0x00000028ff28723e */ /* 0x000fc400000010ff */
[C---:B------:R-:W-:Y:S01]  /*1fb00*/  ISETP.GT.AND P5, PT, R0.reuse, 0x21, P1 ;  /* 0x000000210000780c */ /* 0x040fe20000fa4270 */
[----:B------:R-:W-:Y:S01]  /*1fb10*/  @P2 STG.E.U16 desc[UR44][R6.64+0x30], R38 ;  /* 0x0000302606002986 */ /* 0x000fe2000c10152c */
[C---:B------:R-:W-:Y:S01]  /*1fb20*/  ISETP.GT.AND P2, PT, R0.reuse, 0x20, P0 ;  /* 0x000000200000780c */ /* 0x040fe20000744270 */
[-C--:B------:R-:W-:Y:S02]  /*1fb30*/  FMUL R41, R41, R2.reuse ;  /* 0x0000000229297220 */ /* 0x080fe40000400000 */
[----:B------:R-:W-:Y:S01]  /*1fb40*/  @P3 STG.E.U16 desc[UR44][R6.64+0x32], R39 ;  /* 0x0000322706003986 */ /* 0x000fe2000c10152c */
[----:B------:R-:W-:Y:S01]  /*1fb50*/  ISETP.GT.AND P3, PT, R0, 0x21, P0 ;  /* 0x000000210000780c */ /* 0x000fe20000764270 */
[-C--:B------:R-:W-:Y:S02]  /*1fb60*/  FMUL R42, R42, R2.reuse ;  /* 0x000000022a2a7220 */ /* 0x080fe40000400000 */
[----:B------:R-:W-:Y:S01]  /*1fb70*/  @P4 STG.E.U16 desc[UR44][R4.64+0x40], R40 ;  /* 0x0000402804004986 */ /* 0x000fe2000c10152c */
[----:B------:R-:W-:Y:S01]  /*1fb80*/  ISETP.GT.AND P4, PT, R0, 0x28, P1 ;  /* 0x000000280000780c */ /* 0x000fe20000f84270 */
[-C--:B------:R-:W-:Y:S01]  /*1fb90*/  FMUL R43, R43, R2.reuse ;  /* 0x000000022b2b7220 */ /* 0x080fe20000400000 */
[----:B------:R-:W-:Y:S01]  /*1fba0*/  FMUL R44, R44, R2 ;  /* 0x000000022c2c7220 */ /* 0x000fe20000400000 */
[----:B------:R-:W-:-:S02]  /*1fbb0*/  F2FP.BF16.F32.PACK_AB R41, RZ, R41 ;  /* 0x00000029ff29723e */ /* 0x000fc400000010ff */
[----:B------:R-:W-:Y:S02]  /*1fbc0*/  F2FP.BF16.F32.PACK_AB R42, RZ, R42 ;  /* 0x0000002aff2a723e */ /* 0x000fe400000010ff */
        /* <DEDUP_REMOVED lines=357> */
[----:B------:R-:W-:Y:S01]  /*21220*/  ISETP.GT.AND P2, PT, R0, 0xd8, P0 ;  /* 0x000000d80000780c */ /* 0x000fe20000744270 */
[-C--:B------:R-:W-:Y:S02]  /*21230*/  FMUL R133, R133, R2.reuse ;  /* 0x0000000285857220 */ /* 0x080fe40000400000 */
[----:B------:R-:W-:Y:S01]  /*21240*/  @P3 STG.E.U16 desc[UR44][R6.64+0x1a2], R131 ;  /* 0x0001a28306003986 */ /* 0x000fe2000c10152c */
[----:B------:R-:W-:-:S03]  /*21250*/  FMUL R134, R134, R2 ;  /* 0x0000000286867220 */ /* 0x000fc60000400000 */
[----:B------:R-:W-:Y:S01]  /*21260*/  @P4 STG.E.U16 desc[UR44][R4.64+0x1b0], R132 ;  /* 0x0001b08404004986 */ /* 0x000fe2000c10152c */
[C---:B------:R-:W-:Y:S01]  /*21270*/  ISETP.GT.AND P4, PT, R0.reuse, 0xd9, P0 ;  /* 0x000000d90000780c */ /* 0x040fe20000784270 */
[----:B------:R-:W-:Y:S01]  /*21280*/  FMUL R135, R135, R2 ;  /* 0x0000000287877220 */ /* 0x000fe20000400000 */
[----:B------:R-:W-:Y:S02]  /*21290*/  F2FP.BF16.F32.PACK_AB R133, RZ, R133 ;  /* 0x00000085ff85723e */ /* 0x000fe400000010ff */
[----:B------:R-:W-:Y:S02]  /*212a0*/  F2FP.BF16.F32.PACK_AB R134, RZ, R134 ;  /* 0x00000086ff86723e */ /* 0x000fe400000010ff */
[----:B------:R-:W-:Y:S01]  /*212b0*/  F2FP.BF16.F32.PACK_AB R135, RZ, R135 ;  /* 0x00000087ff87723e */ /* 0x000fe200000010ff */
[----:B------:R-:W-:Y:S01]  /*212c0*/  @P5 STG.E.U16 desc[UR44][R4.64+0x1b2], R133 ;  /* 0x0001b28504005986 */ /* 0x000fe2000c10152c */
[----:B------:R-:W-:-:S03]  /*212d0*/  ISETP.GT.AND P5, PT, R0, 0xe0, P1 ;  /* 0x000000e00000780c */ /* 0x000fc60000fa4270 */
[----:B------:R-:W-:Y:S01]  /*212e0*/  @P2 STG.E.U16 desc[UR44][R6.64+0x1b0], R134 ;  /* 0x0001b08606002986 */ /* 0x000fe2000c10152c */
[----:B------:R-:W-:Y:S01]  /*212f0*/  ISETP.GT.AND P2, PT, R0, 0xe1, P1 ;  /* 0x000000e10000780c */ /* 0x000fe20000f44270 */
[-C--:B------:R-:W-:Y:S01]  /*21300*/  FMUL R136, R136, R2.reuse ;  /* 0x0000000288887220 */ /* 0x080fe20000400000 */
[C---:B------:R-:W-:Y:S01]  /*21310*/  ISETP.GT.AND P3, PT, R0.reuse, 0xe0, P0 ;  /* 0x000000e00000780c */ /* 0x040fe20000764270 */
[----:B------:R-:W-:Y:S01]  /*21320*/  @P4 STG.E.U16 desc[UR44][R6.64+0x1b2], R135 ;  /* 0x0001b28706004986 */ /* 0x000fe2000c10152c */
[-C--:B------:R-:W-:Y:S01]  /*21330*/  FMUL R137, R137, R2.reuse ;  /* 0x0000000289897220 */ /* 0x080fe20000400000 */
[----:B------:R-:W-:Y:S01]  /*21340*/  ISETP.GT.AND P4, PT, R0, 0xe1, P0 ;  /* 0x000000e10000780c */ /* 0x000fe20000784270 */
[-C--:B------:R-:W-:Y:S01]  /*21350*/  FMUL R138, R138, R2.reuse ;  /* 0x000000028a8a7220 */ /* 0x080fe20000400000 */
[----:B------:R-:W-:Y:S01]  /*21360*/  FMUL R139, R139, R2 ;  /* 0x000000028b8b7220 */ /* 0x000fe20000400000 */
[----:B------:R-:W-:Y:S02]  /*21370*/  F2FP.BF16.F32.PACK_AB R136, RZ, R136 ;  /* 0x00000088ff88723e */ /* 0x000fe400000010ff */
[----:B------:R-:W-:-:S02]  /*21380*/  F2FP.BF16.F32.PACK_AB R137, RZ, R137 ;  /* 0x00000089ff89723e */ /* 0x000fc400000010ff */
[----:B------:R-:W-:Y:S02]  /*21390*/  F2FP.BF16.F32.PACK_AB R138, RZ, R138 ;  /* 0x0000008aff8a723e */ /* 0x000fe400000010ff */
[----:B------:R-:W-:Y:S01]  /*213a0*/  F2FP.BF16.F32.PACK_AB R139, RZ, R139 ;  /* 0x0000008bff8b723e */ /* 0x000fe200000010ff */
[----:B------:R-:W-:Y:S01]  /*213b0*/  @P5 STG.E.U16 desc[UR44][R4.64+0x1c0], R136 ;  /* 0x0001c08804005986 */ /* 0x000fe2000c10152c */
[----:B------:R-:W-:-:S03]  /*213c0*/  ISETP.GT.AND P5, PT, R0, 0xe9, P1 ;  /* 0x000000e90000780c */ /* 0x000fc60000fa4270 */
[----:B------:R-:W-:Y:S01]  /*213d0*/  @P2 STG.E.U16 desc[UR44][R4.64+0x1c2], R137 ;  /* 0x0001c28904002986 */ /* 0x000fe2000c10152c */
[C---:B------:R-:W-:Y:S02]  /*213e0*/  ISETP.GT.AND P2, PT, R0.reuse, 0xe8, P1 ;  /* 0x000000e80000780c */ /* 0x040fe40000f44270 */
[C---:B------:R-:W-:Y:S01]  /*213f0*/  ISETP.GT.AND P6, PT, R0.reuse, 0xe8, P0 ;  /* 0x000000e80000780c */ /* 0x040fe200007c4270 */
[----:B------:R-:W-:Y:S01]  /*21400*/  @P3 STG.E.U16 desc[UR44][R6.64+0x1c0], R138 ;  /* 0x0001c08a06003986 */ /* 0x000fe2000c10152c */
[----:B------:R-:W-:Y:S01]  /*21410*/  ISETP.GT.AND P3, PT, R0, 0xe9, P0 ;  /* 0x000000e90000780c */ /* 0x000fe20000764270 */
[-C--:B------:R-:W-:Y:S01]  /*21420*/  FMUL R140, R140, R2.reuse ;  /* 0x000000028c8c7220 */ /* 0x080fe20000400000 */
[-C--:B------:R-:W-:Y:S01]  /*21430*/  FMUL R141, R141, R2.reuse ;  /* 0x000000028d8d7220 */ /* 0x080fe20000400000 */
[----:B------:R-:W-:Y:S01]  /*21440*/  @P4 STG.E.U16 desc[UR44][R6.64+0x1c2], R139 ;  /* 0x0001c28b06004986 */ /* 0x000fe2000c10152c */
[----:B------:R-:W-:Y:S01]  /*21450*/  ISETP.GT.AND P4, PT, R0, 0xf0, P1 ;  /* 0x000000f00000780c */ /* 0x000fe20000f84270 */
[-C--:B------:R-:W-:Y:S01]  /*21460*/  FMUL R142, R142, R2.reuse ;  /* 0x000000028e8e7220 */ /* 0x080fe20000400000 */
[-C--:B------:R-:W-:Y:S01]  /*21470*/  FMUL R143, R143, R2.reuse ;  /* 0x000000028f8f7220 */ /* 0x080fe20000400000 */
[----:B------:R-:W-:Y:S01]  /*21480*/  FMUL R144, R144, R2 ;  /* 0x0000000290907220 */ /* 0x000fe20000400000 */
[----:B------:R-:W-:-:S02]  /*21490*/  F2FP.BF16.F32.PACK_AB R140, RZ, R140 ;  /* 0x0000008cff8c723e */ /* 0x000fc400000010ff */
[----:B------:R-:W-:Y:S02]  /*214a0*/  F2FP.BF16.F32.PACK_AB R141, RZ, R141 ;  /* 0x0000008dff8d723e */ /* 0x000fe400000010ff */
[----:B------:R-:W-:Y:S02]  /*214b0*/  F2FP.BF16.F32.PACK_AB R142, RZ, R142 ;  /* 0x0000008eff8e723e */ /* 0x000fe400000010ff */
[----:B------:R-:W-:Y:S02]  /*214c0*/  F2FP.BF16.F32.PACK_AB R143, RZ, R143 ;  /* 0x0000008fff8f723e */ /* 0x000fe400000010ff */
[----:B------:R-:W-:Y:S01]  /*214d0*/  F2FP.BF16.F32.PACK_AB R144, RZ, R144 ;  /* 0x00000090ff90723e */ /* 0x000fe200000010ff */
[----:B------:R-:W-:Y:S01]  /*214e0*/  @P2 STG.E.U16 desc[UR44][R4.64+0x1d0], R140 ;  /* 0x0001d08c04002986 */ /* 0x000fe2000c10152c */
[----:B------:R-:W-:-:S03]  /*214f0*/  ISETP.GT.AND P2, PT, R0, 0xf1, P1 ;  /* 0x000000f10000780c */ /* 0x000fc60000f44270 */
[----:B------:R-:W-:Y:S01]  /*21500*/  @P5 STG.E.U16 desc[UR44][R4.64+0x1d2], R141 ;  /* 0x0001d28d04005986 */ /* 0x000fe2000c10152c */
[----:B------:R-:W-:-:S03]  /*21510*/  ISETP.GT.AND P5, PT, R0, 0xf0, P0 ;  /* 0x000000f00000780c */ /* 0x000fc600007a4270 */
[----:B------:R-:W-:Y:S01]  /*21520*/  @P6 STG.E.U16 desc[UR44][R6.64+0x1d0], R142 ;  /* 0x0001d08e06006986 */ /* 0x000fe2000c10152c */
[----:B------:R-:W-:-:S03]  /*21530*/  FMUL R145, R145, R2 ;  /* 0x0000000291917220 */ /* 0x000fc60000400000 */
[----:B------:R-:W-:Y:S01]  /*21540*/  @P3 STG.E.U16 desc[UR44][R6.64+0x1d2], R143 ;  /* 0x0001d28f06003986 */ /* 0x000fe2000c10152c */
[----:B------:R-:W-:-:S03]  /*21550*/  ISETP.GT.AND P3, PT, R0, 0xf8, P1 ;  /* 0x000000f80000780c */ /* 0x000fc60000f64270 */
[----:B------:R-:W-:Y:S01]  /*21560*/  @P4 STG.E.U16 desc[UR44][R4.64+0x1e0], R144 ;  /* 0x0001e09004004986 */ /* 0x000fe2000c10152c */
[----:B------:R-:W-:Y:S01]  /*21570*/  ISETP.GT.AND P4, PT, R0, 0xf1, P0 ;  /* 0x000000f10000780c */ /* 0x000fe20000784270 */
[-C--:B------:R-:W-:Y:S01]  /*21580*/  FMUL R146, R146, R2.reuse ;  /* 0x0000000292927220 */ /* 0x080fe20000400000 */
[C---:B------:R-:W-:Y:S01]  /*21590*/  ISETP.GT.AND P1, PT, R0.reuse, 0xf9, P1 ;  /* 0x000000f90000780c */ /* 0x040fe20000f24270 */
[-C--:B------:R-:W-:Y:S01]  /*215a0*/  FMUL R147, R147, R2.reuse ;  /* 0x0000000293937220 */ /* 0x080fe20000400000 */
[----:B------:R-:W-:Y:S01]  /*215b0*/  ISETP.GT.AND P6, PT, R0, 0xf8, P0 ;  /* 0x000000f80000780c */ /* 0x000fe200007c4270 */
[-C--:B------:R-:W-:Y:S01]  /*215c0*/  FMUL R148, R148, R2.reuse ;  /* 0x0000000294947220 */ /* 0x080fe20000400000 */
[----:B------:R-:W-:Y:S01]  /*215d0*/  FMUL R149, R149, R2 ;  /* 0x0000000295957220 */ /* 0x000fe20000400000 */
[----:B------:R-:W-:Y:S02]  /*215e0*/  F2FP.BF16.F32.PACK_AB R145, RZ, R145 ;  /* 0x00000091ff91723e */ /* 0x000fe400000010ff */
[----:B------:R-:W-:-:S02]  /*215f0*/  F2FP.BF16.F32.PACK_AB R146, RZ, R146 ;  /* 0x00000092ff92723e */ /* 0x000fc400000010ff */
[----:B------:R-:W-:Y:S02]  /*21600*/  ISETP.GT.AND P0, PT, R0, 0xf9, P0 ;  /* 0x000000f90000780c */ /* 0x000fe40000704270 */
[----:B------:R-:W-:Y:S01]  /*21610*/  F2FP.BF16.F32.PACK_AB R147, RZ, R147 ;  /* 0x00000093ff93723e */ /* 0x000fe200000010ff */
[----:B------:R-:W-:Y:S01]  /*21620*/  FMUL R150, R150, R2 ;  /* 0x0000000296967220 */ /* 0x000fe20000400000 */
[----:B------:R-:W-:Y:S02]  /*21630*/  F2FP.BF16.F32.PACK_AB R148, RZ, R148 ;  /* 0x00000094ff94723e */ /* 0x000fe400000010ff */
[----:B------:R-:W-:Y:S01]  /*21640*/  F2FP.BF16.F32.PACK_AB R149, RZ, R149 ;  /* 0x00000095ff95723e */ /* 0x000fe200000010ff */
[----:B------:R-:W-:Y:S01]  /*21650*/  FMUL R151, R151, R2 ;  /* 0x0000000297977220 */ /* 0x000fe20000400000 */
[----:B------:R-:W-:Y:S01]  /*21660*/  @P2 STG.E.U16 desc[UR44][R4.64+0x1e2], R145 ;  /* 0x0001e29104002986 */ /* 0x000fe2000c10152c */
[----:B------:R-:W-:-:S03]  /*21670*/  F2FP.BF16.F32.PACK_AB R150, RZ, R150 ;  /* 0x00000096ff96723e */ /* 0x000fc600000010ff */
[----:B------:R-:W-:Y:S01]  /*21680*/  @P5 STG.E.U16 desc[UR44][R6.64+0x1e0], R146 ;  /* 0x0001e09206005986 */ /* 0x000fe2000c10152c */
[----:B------:R-:W-:-:S03]  /*21690*/  F2FP.BF16.F32.PACK_AB R151, RZ, R151 ;  /* 0x00000097ff97723e */ /* 0x000fc600000010ff */
[----:B------:R-:W-:Y:S04]  /*216a0*/  @P4 STG.E.U16 desc[UR44][R6.64+0x1e2], R147 ;  /* 0x0001e29306004986 */ /* 0x000fe8000c10152c */
[----:B------:R-:W-:Y:S04]  /*216b0*/  @P3 STG.E.U16 desc[UR44][R4.64+0x1f0], R148 ;  /* 0x0001f09404003986 */ /* 0x000fe8000c10152c */
[----:B------:R0:W-:Y:S02]  /*216c0*/  @P1 STG.E.U16 desc[UR44][R4.64+0x1f2], R149 ;  /* 0x0001f29504001986 */ /* 0x0001e4000c10152c */
[----:B0-----:R-:W-:Y:S01]  /*216d0*/  @P6 MOV R4, R6 ;  /* 0x0000000600046202 */ /* 0x001fe20000000f00 */
[----:B------:R-:W-:-:S05]  /*216e0*/  @P6 IMAD.MOV.U32 R5, RZ, RZ, R7 ;  /* 0x000000ffff056224 */ /* 0x000fca00078e0007 */
[----:B------:R0:W-:Y:S04]  /*216f0*/  @P6 STG.E.U16 desc[UR44][R4.64+0x1f0], R150 ;  /* 0x0001f09604006986 */ /* 0x0001e8000c10152c */
[----:B------:R0:W-:Y:S02]  /*21700*/  @P0 STG.E.U16 desc[UR44][R6.64+0x1f2], R151 ;  /* 0x0001f29706000986 */ /* 0x0001e4000c10152c */
.L_x_536:
[----:B------:R-:W-:Y:S05]  /*21710*/  BSYNC B0 ;  /* 0x0000000000007941 */ /* 0x000fea0003800000 */
.L_x_28:
[----:B0-----:R-:W2:Y:S04]  /*21720*/  LDL.LU R5, [R1+0x200] ;  /* 0x0002000001057983 */ /* 0x001ea80000300800 */
[----:B------:R-:W2:Y:S01]  /*21730*/  LDL.LU R4, [R1+0x204] ;  /* 0x0002040001047983 */ /* 0x000ea20000300800 */
[----:B------:R-:W-:Y:S01]  /*21740*/  ULDC UR4, c[0x0][0xc] ;  /* 0x0000030000047ab9 */ /* 0x000fe20000000800 */
[----:B------:R-:W-:Y:S01]  /*21750*/  ULDC UR5, c[0x0][0x10] ;  /* 0x0000040000057ab9 */ /* 0x000fe20000000800 */
[----:B-----5:R-:W2:Y:S01]  /*21760*/  LDC R3, c[0x0][0x14] ;  /* 0x00000500ff037b82 */ /* 0x020ea20000000800 */
[----:B------:R-:W-:Y:S01]  /*21770*/  UIMAD.WIDE.U32 UR4, UR4, UR5, URZ ;  /* 0x00000005040472a5 */ /* 0x000fe2000f8e003f */
[----:B----4-:R-:W-:Y:S01]  /*21780*/  PRMT R0, RZ, 0x7610, R0 ;  /* 0x00007610ff007816 */ /* 0x010fe20000000000 */
[----:B------:R-:W-:Y:S01]  /*21790*/  UMOV UR41, 0xffffffff ;  /* 0xffffffff00297882 */ /* 0x000fe20000000000 */
[----:B------:R-:W-:-:S03]  /*217a0*/  UMOV UR42, 0xffffffff ;  /* 0xffffffff002a7882 */ /* 0x000fc60000000000 */
[----:B--2---:R-:W-:-:S04]  /*217b0*/  IMAD.WIDE.U32 R4, R3, UR4, R4 ;  /* 0x0000000403047c25 */ /* 0x004fc8000f8e0004 */
[----:B------:R-:W-:Y:S01]  /*217c0*/  IMAD R3, R3, UR5, RZ ;  /* 0x0000000503037c24 */ /* 0x000fe2000f8e02ff */
[----:B------:R-:W-:Y:S01]  /*217d0*/  MOV R7, R4 ;  /* 0x0000000400077202 */ /* 0x000fe20000000f00 */
[----:B------:R-:W-:Y:S02]  /*217e0*/  ULDC.64 UR4, c[0x0][0x650] ;  /* 0x0001940000047ab9 */ /* 0x000fe40000000a00 */
[----:B------:R-:W-:Y:S01]  /*217f0*/  IMAD.IADD R6, R5, 0x1, R3 ;  /* 0x0000000105067824 */ /* 0x000fe200078e0203 */
[----:B------:R-:W-:-:S04]  /*21800*/  ISETP.GE.U32.AND P0, PT, R4, UR4, PT ;  /* 0x0000000404007c0c */ /* 0x000fc8000bf06070 */
[----:B------:R0:W-:Y:S01]  /*21810*/  STL [R1+0x200], R6 ;  /* 0x0002000601007387 */ /* 0x0001e20000100800 */
[----:B------:R-:W-:-:S03]  /*21820*/  ISETP.GE.U32.AND.EX P0, PT, R6, UR5, PT, P0 ;  /* 0x0000000506007c0c */ /* 0x000fc6000bf06100 */
[----:B------:R0:W-:Y:S10]  /*21830*/  STL [R1+0x204], R7 ;  /* 0x0002040701007387 */ /* 0x0001f40000100800 */
[----:B0-----:R-:W-:Y:S05]  /*21840*/  @P0 BRA `(.L_x_537) ;  /* 0x0000000400880947 */ /* 0x001fea0003800000 */
[----:B------:R-:W0:Y:S01]  /*21850*/  S2UR UR6, SR_CTAID.X ;  /* 0x00000000000679c3 */ /* 0x000e220000002500 */
[----:B------:R-:W-:Y:S01]  /*21860*/  ULDC.64 UR12, c[0x0][0x628] ;  /* 0x00018a00000c7ab9 */ /* 0x000fe20000000a00 */
[----:B------:R-:W-:Y:S01]  /*21870*/  ULDC UR4, c[0x0][0x150] ;  /* 0x0000540000047ab9 */ /* 0x000fe20000000800 */
[----:B------:R-:W-:Y:S01]  /*21880*/  ISETP.NE.U32.AND P0, PT, RZ, UR12, PT ;  /* 0x0000000cff007c0c */ /* 0x000fe2000bf05070 */
[----:B------:R-:W-:Y:S01]  /*21890*/  ULDC UR15, c[0x0][0x630] ;  /* 0x00018c00000f7ab9 */ /* 0x000fe20000000800 */
[C---:B------:R-:W-:Y:S01]  /*218a0*/  R2UR UR16, R7.reuse ;  /* 0x00000000071072ca */ /* 0x040fe200000e0000 */
[----:B------:R-:W-:Y:S01]  /*218b0*/  ULDC UR19, c[0x0][0x154] ;  /* 0x0000550000137ab9 */ /* 0x000fe20000000800 */
[----:B------:R-:W-:Y:S01]  /*218c0*/  ISETP.NE.AND.EX P0, PT, RZ, UR13, PT, P0 ;  /* 0x0000000dff007c0c */ /* 0x000fe2000bf05300 */
[----:B------:R-:W2:Y:S01]  /*218d0*/  S2UR UR18, SR_CTAID.Y ;  /* 0x00000000001279c3 */ /* 0x000ea20000002600 */
[----:B------:R-:W-:Y:S02]  /*218e0*/  R2UR UR17, R6 ;  /* 0x00000000061172ca */ /* 0x000fe400000e0000 */
[----:B------:R-:W-:-:S02]  /*218f0*/  R2UR UR10, R7 ;  /* 0x00000000070a72ca */ /* 0x000fc400000e0000 */
[----:B------:R-:W-:Y:S02]  /*21900*/  R2UR UR11, R6 ;  /* 0x00000000060b72ca */ /* 0x000fe400000e0000 */
[----:B0-----:R-:W-:-:S05]  /*21910*/  I2FP.F32.U32 R0, UR6 ;  /* 0x0000000600007c45 */ /* 0x001fca0008201000 */
[----:B------:R-:W-:-:S04]  /*21920*/  FMUL R0, R0, UR4 ;  /* 0x0000000400007c20 */ /* 0x000fc80008400000 */
[----:B------:R0:W4:Y:S01]  /*21930*/  F2I.U32.TRUNC.NTZ R3, R0 ;  /* 0x0000000000037305 */ /* 0x000122000020f000 */
[----:B--2---:R-:W-:Y:S05]  /*21940*/  @!P0 BRA `(.L_x_538) ;  /* 0x0000000000308947 */ /* 0x004fea0003800000 */
        /* <DEDUP_REMOVED lines=12> */
.L_x_538:
[----:B------:R-:W-:Y:S01]  /*21a10*/  USHF.R.U64 UR42, UR10, UR15, UR11 ;  /* 0x0000000f0a2a7299 */ /* 0x000fe2000800120b */
[----:B0-----:R-:W-:Y:S01]  /*21a20*/  I2FP.F32.U32 R0, UR18 ;  /* 0x0000001200007c45 */ /* 0x001fe20008201000 */
[----:B------:R-:W-:Y:S02]  /*21a30*/  USHF.R.U32.HI UR4, URZ, UR15, UR11 ;  /* 0x0000000f3f047299 */ /* 0x000fe4000801160b */
        /* <DEDUP_REMOVED lines=8> */
[----:B------:R-:W-:Y:S01]  /*21ac0*/  UIMAD.WIDE.U32 UR8, UR10, UR12, UR8 ;  /* 0x0000000c0a0872a5 */ /* 0x000fe2000f8e0008 */
[----:B----4-:R-:W-:Y:S01]  /*21ad0*/  R2UR UR12, R3 ;  /* 0x00000000030c72ca */ /* 0x010fe200000e0000 */
[----:B------:R-:W-:Y:S01]  /*21ae0*/  UIMAD UR10, UR10, UR13, UR4 ;  /* 0x0000000d0a0a72a4 */ /* 0x000fe2000f8e0204 */
[----:B------:R-:W-:Y:S01]  /*21af0*/  ULDC UR11, c[0x0][0x618] ;  /* 0x00018600000b7ab9 */ /* 0x000fe20000000800 */
[----:B------:R-:W-:Y:S02]  /*21b00*/  ULDC UR21, c[0x0][0x658] ;  /* 0x0001960000157ab9 */ /* 0x000fe40000000800 */
[----:B------:R-:W-:Y:S01]  /*21b10*/  UIADD3 UR9, UR9, UR10, URZ ;  /* 0x0000000a09097290 */ /* 0x000fe2000fffe03f */
[----:B------:R-:W-:Y:S01]  /*21b20*/  UMOV UR15, 0xffffffff ;  /* 0xffffffff000f7882 */ /* 0x000fe20000000000 */
[----:B------:R-:W-:Y:S01]  /*21b30*/  ULDC.64 UR4, c[0x0][0x640] ;  /* 0x0001900000047ab9 */ /* 0x000fe20000000a00 */
[----:B------:R-:W-:Y:S01]  /*21b40*/  USHF.L.U32 UR15, UR15, UR21, URZ ;  /* 0x000000150f0f7299 */ /* 0x000fe2000800063f */
[----:B------:R-:W-:Y:S01]  /*21b50*/  ISETP.NE.U32.AND P0, PT, RZ, UR4, PT ;  /* 0x00000004ff007c0c */ /* 0x000fe2000bf05070 */
[----:B------:R-:W-:-:S02]  /*21b60*/  USHF.R.U64 UR16, UR8, UR11, UR9 ;  /* 0x0000000b08107299 */ /* 0x000fc40008001209 */
[----:B------:R-:W-:Y:S01]  /*21b70*/  USHF.R.U32.HI UR8, URZ, UR11, UR9 ;  /* 0x0000000b3f087299 */ /* 0x000fe20008011609 */
[----:B0-----:R-:W-:Y:S01]  /*21b80*/  R2UR UR14, R0 ;  /* 0x00000000000e72ca */ /* 0x001fe200000e0000 */
[----:B------:R-:W-:Y:S01]  /*21b90*/  ULDC UR17, c[0x0][0x608] ;  /* 0x0001820000117ab9 */ /* 0x000fe20000000800 */
[----:B------:R-:W-:Y:S01]  /*21ba0*/  ULOP3.LUT UR40, URZ, UR15, URZ, 0x33, !UPT ;  /* 0x0000000f3f287292 */ /* 0x000fe2000f8e333f */
[----:B------:R-:W-:Y:S01]  /*21bb0*/  ISETP.NE.AND.EX P0, PT, RZ, UR5, PT, P0 ;  /* 0x00000005ff007c0c */ /* 0x000fe2000bf05300 */
[----:B------:R-:W-:Y:S02]  /*21bc0*/  USHF.R.U64 UR15, UR16, UR17, UR8 ;  /* 0x00000011100f7299 */ /* 0x000fe40008001208 */
[----:B------:R-:W-:Y:S02]  /*21bd0*/  USHF.R.U32.HI UR8, URZ, UR17, UR8 ;  /* 0x000000113f087299 */ /* 0x000fe40008011608 */
[----:B------:R-:W-:Y:S02]  /*21be0*/  UIADD3 UR12, -UR12, URZ, URZ ;  /* 0x0000003f0c0c7290 */ /* 0x000fe4000fffe13f */
[----:B------:R-:W-:Y:S01]  /*21bf0*/  USHF.R.U64 UR17, UR15, UR21, UR8 ;  /* 0x000000150f117299 */ /* 0x000fe20008001208 */
[----:B------:R-:W-:Y:S01]  /*21c00*/  UMOV UR19, 0x1 ;  /* 0x0000000100137882 */ /* 0x000fe20000000000 */
[----:B------:R-:W-:Y:S01]  /*21c10*/  ULDC UR13, c[0x0][0x144] ;  /* 0x00005100000d7ab9 */ /* 0x000fe20000000800 */
[----:B------:R-:W-:Y:S01]  /*21c20*/  ULDC UR7, c[0x0][0x600] ;  /* 0x0001800000077ab9 */ /* 0x000fe20000000800 */
[----:B------:R-:W-:-:S02]  /*21c30*/  USHF.L.U32 UR24, UR19, UR21, URZ ;  /* 0x0000001513187299 */ /* 0x000fc4000800063f */
[----:B------:R-:W-:Y:S02]  /*21c40*/  USHF.R.U32.HI UR8, URZ, UR21, UR8 ;  /* 0x000000153f087299 */ /* 0x000fe40008011608 */
[----:B------:R-:W-:Y:S02]  /*21c50*/  UIMAD UR21, UR13, UR12, UR6 ;  /* 0x0000000c0d1572a4 */ /* 0x000fe4000f8e0206 */
[----:B------:R-:W-:Y:S02]  /*21c60*/  UIADD3 UR20, UR7, -0x1, URZ ;  /* 0xffffffff07147890 */ /* 0x000fe4000fffe03f */
[----:B------:R-:W-:Y:S01]  /*21c70*/  UIADD3 UR19, -UR14, URZ, URZ ;  /* 0x0000003f0e137290 */ /* 0x000fe2000fffe13f */
        /* <DEDUP_REMOVED lines=17> */
.L_x_539:
[----:B------:R-:W-:Y:S01]  /*21d90*/  UISETP.NE.AND UP0, UPT, UR39, URZ, UPT ;  /* 0x0000003f2700728c */ /* 0x000fe2000bf05270 */
[----:B------:R-:W-:Y:S01]  /*21da0*/  IMAD.MOV.U32 R0, RZ, RZ, 0x1 ;  /* 0x00000001ff007424 */ /* 0x000fe200078e00ff */
[----:B------:R-:W-:Y:S02]  /*21db0*/  USHF.R.U64 UR4, UR6, UR22, UR8 ;  /* 0x0000001606047299 */ /* 0x000fe40008001208 */
[----:B------:R-:W-:Y:S02]  /*21dc0*/  ULOP3.LUT UR40, UR15, UR40, URZ, 0xc0, !UPT ;  /* 0x000000280f287292 */ /* 0x000fe4000f8ec03f */
[----:B------:R-:W-:Y:S02]  /*21dd0*/  UIADD3 UR5, -UR4, URZ, URZ ;  /* 0x0000003f04057290 */ /* 0x000fe4000fffe13f */
[----:B------:R-:W-:Y:S02]  /*21de0*/  UIMAD UR40, UR24, UR4, UR40 ;  /* 0x00000004182872a4 */ /* 0x000fe4000f8e0228 */
[----:B------:R-:W-:-:S02]  /*21df0*/  ULOP3.LUT UR16, UR16, UR20, URZ, 0xc0, !UPT ;  /* 0x0000001410107292 */ /* 0x000fc4000f8ec03f */
[----:B------:R-:W-:Y:S02]  /*21e00*/  @UP0 UIMAD UR21, UR25, UR19, UR18 ;  /* 0x00000013191502a4 */ /* 0x000fe4000f8e0212 */
[----:B------:R-:W-:-:S03]  /*21e10*/  UIMAD UR4, UR5, UR23, UR17 ;  /* 0x00000017050472a4 */ /* 0x000fc6000f8e0211 */
[----:B------:R-:W-:Y:S01]  /*21e20*/  ULDC UR5, c[0x0][0x610] ;  /* 0x0001840000057ab9 */ /* 0x000fe20000000800 */
[----:B------:R-:W-:Y:S02]  /*21e30*/  UIMAD UR4, UR4, UR7, UR16 ;  /* 0x00000007040472a4 */ /* 0x000fe4000f8e0210 */
[----:B------:R-:W-:-:S04]  /*21e40*/  UIMAD UR40, UR40, UR5, UR21 ;  /* 0x00000005282872a4 */ /* 0x000fc8000f8e0215 */
[----:B------:R-:W-:Y:S02]  /*21e50*/  USEL UR41, UR4, UR40, !UP0 ;  /* 0x0000002804297287 */ /* 0x000fe4000c000000 */
[----:B------:R-:W-:-:S12]  /*21e60*/  USEL UR40, UR40, UR4, !UP0 ;  /* 0x0000000428287287 */ /* 0x000fd8000c000000 */
.L_x_537:
[----:B------:R-:W-:-:S13]  /*21e70*/  LOP3.LUT P0, RZ, R0, 0xff, RZ, 0xc0, !PT ;  /* 0x000000ff00ff7812 */ /* 0x000fda000780c0ff */
[----:B------:R-:W-:Y:S05]  /*21e80*/  @P0 BRA `(.L_x_540) ;  /* 0xfffffdf000900947 */ /* 0x000fea000383ffff */
[----:B------:R-:W-:Y:S05]  /*21e90*/  EXIT ;  /* 0x000000000000794d */ /* 0x000fea0003800000 */
.L_x_3:
[----:B------:R-:W2:Y:S01]  /*21ea0*/  LDL R5, [R1+0x204] ;  /* 0x0002040001057983 */ /* 0x000ea20000100800 */
[----:B------:R-:W-:-:S03]  /*21eb0*/  ULDC.64 UR8, c[0x0][0x650] ;  /* 0x0001940000087ab9 */ /* 0x000fc60000000a00 */
[----:B------:R-:W3:Y:S01]  /*21ec0*/  LDL R4, [R1+0x200] ;  /* 0x0002000001047983 */ /* 0x000ee20000100800 */
[----:B------:R-:W-:Y:S01]  /*21ed0*/  PRMT R0, RZ, 0x7610, R0 ;  /* 0x00007610ff007816 */ /* 0x000fe20000000000 */
[----:B------:R-:W-:Y:S01]  /*21ee0*/  IMAD.MOV.U32 R3, RZ, RZ, -0x1 ;  /* 0xffffffffff037424 */ /* 0x000fe200078e00ff */
[----:B------:R-:W-:Y:S01]  /*21ef0*/  MOV R2, 0xffffffff ;  /* 0xffffffff00027802 */ /* 0x000fe20000000f00 */
[----:B------:R-:W-:Y:S01]  /*21f00*/  IMAD.MOV.U32 R10, RZ, RZ, -0x1 ;  /* 0xffffffffff0a7424 */ /* 0x000fe200078e00ff */
[----:B--2---:R-:W-:-:S04]  /*21f10*/  ISETP.GE.U32.AND P0, PT, R5, UR8, PT ;  /* 0x0000000805007c0c */ /* 0x004fc8000bf06070 */
[----:B---3--:R-:W-:-:S13]  /*21f20*/  ISETP.GE.U32.AND.EX P0, PT, R4, UR9, PT, P0 ;  /* 0x0000000904007c0c */ /* 0x008fda000bf06100 */
[----:B------:R-:W-:Y:S05]  /*21f30*/  @P0 BRA `(.L_x_541) ;  /* 0x00000004008c0947 */ /* 0x000fea0003800000 */
[----:B------:R-:W-:Y:S01]  /*21f40*/  I2FP.F32.U32 R0, UR4 ;  /* 0x0000000400007c45 */ /* 0x000fe20008201000 */
[----:B0-----:R-:W-:Y:S01]  /*21f50*/  ULDC.64 UR16, c[0x0][0x628] ;  /* 0x00018a0000107ab9 */ /* 0x001fe20000000a00 */
        /* <DEDUP_REMOVED lines=24> */
.L_x_542:
        /* <DEDUP_REMOVED lines=24> */
[----:B------:R-:W-:Y:S01]  /*22260*/  UMOV UR19, 0x1 ;  /* 0x0000000100137882 */ /* 0x000fe20000000000 */
[----:B------:R-:W-:Y:S01]  /*22270*/  ULDC UR20, c[0x0][0x608] ;  /* 0x0001820000147ab9 */ /* 0x000fe20000000800 */
[----:B------:R-:W-:Y:S01]  /*22280*/  USHF.L.U32 UR26, UR19, UR23, URZ ;  /* 0x00000017131a7299 */ /* 0x000fe2000800063f */
[----:B------:R-:W-:Y:S01]  /*22290*/  ISETP.NE.AND.EX P0, PT, RZ, UR9, PT, P0 ;  /* 0x00000009ff007c0c */ /* 0x000fe2000bf05300 */
[----:B------:R-:W-:Y:S02]  /*222a0*/  USHF.R.U64 UR19, UR18, UR20, UR11 ;  /* 0x0000001412137299 */ /* 0x000fe4000800120b */
[----:B------:R-:W-:Y:S02]  /*222b0*/  USHF.R.U32.HI UR11, URZ, UR20, UR11 ;  /* 0x000000143f0b7299 */ /* 0x000fe4000801160b */
[----:B------:R-:W-:-:S02]  /*222c0*/  UIADD3 UR15, -UR15, URZ, URZ ;  /* 0x0000003f0f0f7290 */ /* 0x000fc4000fffe13f */
[----:B------:R-:W-:Y:S01]  /*222d0*/  USHF.R.U64 UR20, UR19, UR23, UR11 ;  /* 0x0000001713147299 */ /* 0x000fe2000800120b */
[----:B------:R-:W-:Y:S01]  /*222e0*/  ULDC UR16, c[0x0][0x144] ;  /* 0x0000510000107ab9 */ /* 0x000fe20000000800 */
[----:B------:R-:W-:Y:S01]  /*222f0*/  ULDC UR6, c[0x0][0x600] ;  /* 0x0001800000067ab9 */ /* 0x000fe20000000800 */
[----:B------:R-:W-:Y:S02]  /*22300*/  USHF.R.U32.HI UR11, URZ, UR23, UR11 ;  /* 0x000000173f0b7299 */ /* 0x000fe4000801160b */
[----:B------:R-:W-:Y:S02]  /*22310*/  UIMAD UR23, UR16, UR15, UR4 ;  /* 0x0000000f101772a4 */ /* 0x000fe4000f8e0204 */
[----:B------:R-:W-:Y:S02]  /*22320*/  UIADD3 UR22, UR6, -0x1, URZ ;  /* 0xffffffff06167890 */ /* 0x000fe4000fffe03f */
[----:B------:R-:W-:Y:S02]  /*22330*/  ULOP3.LUT UR27, URZ, UR13, URZ, 0x33, !UPT ;  /* 0x0000000d3f1b7292 */ /* 0x000fe4000f8e333f */
        /* <DEDUP_REMOVED lines=18> */
.L_x_543:
[----:B------:R-:W-:Y:S01]  /*22460*/  UISETP.NE.AND UP0, UPT, UR39, URZ, UPT ;  /* 0x0000003f2700728c */ /* 0x000fe2000bf05270 */
[----:B------:R-:W-:Y:S01]  /*22470*/  IMAD.MOV.U32 R0, RZ, RZ, 0x1 ;  /* 0x00000001ff007424 */ /* 0x000fe200078e00ff */
[----:B------:R-:W-:Y:S01]  /*22480*/  USHF.R.U64 UR8, UR4, UR24, UR11 ;  /* 0x0000001804087299 */ /* 0x000fe2000800120b */
[----:B------:R-:W-:Y:S01]  /*22490*/  MOV R10, UR5 ;  /* 0x00000005000a7c02 */ /* 0x000fe20008000f00 */
[----:B------:R-:W-:Y:S02]  /*224a0*/  ULOP3.LUT UR4, UR19, UR27, URZ, 0xc0, !UPT ;  /* 0x0000001b13047292 */ /* 0x000fe4000f8ec03f */
[----:B------:R-:W-:Y:S02]  /*224b0*/  ULOP3.LUT UR18, UR18, UR22, URZ, 0xc0, !UPT ;  /* 0x0000001612127292 */ /* 0x000fe4000f8ec03f */
[----:B------:R-:W-:-:S03]  /*224c0*/  UIMAD UR4, UR26, UR8, UR4 ;  /* 0x000000081a0472a4 */ /* 0x000fc6000f8e0204 */
[----:B------:R-:W-:Y:S02]  /*224d0*/  @UP0 UIMAD UR23, UR28, UR21, UR7 ;  /* 0x000000151c1702a4 */ /* 0x000fe4000f8e0207 */
[----:B------:R-:W-:-:S03]  /*224e0*/  UIADD3 UR7, -UR8, URZ, URZ ;  /* 0x0000003f08077290 */ /* 0x000fc6000fffe13f */
[----:B------:R-:W-:Y:S01]  /*224f0*/  ULDC UR8, c[0x0][0x610] ;  /* 0x0001840000087ab9 */ /* 0x000fe20000000800 */
[----:B------:R-:W-:Y:S02]  /*22500*/  UIMAD UR7, UR7, UR25, UR20 ;  /* 0x00000019070772a4 */ /* 0x000fe4000f8e0214 */
[----:B------:R-:W-:Y:S02]  /*22510*/  UIMAD UR4, UR4, UR8, UR23 ;  /* 0x00000008040472a4 */ /* 0x000fe4000f8e0217 */
[----:B------:R-:W-:-:S04]  /*22520*/  UIMAD UR7, UR7, UR6, UR18 ;  /* 0x00000006070772a4 */ /* 0x000fc8000f8e0212 */
[----:B------:R-:W-:Y:S02]  /*22530*/  USEL UR6, UR7, UR4, !UP0 ;  /* 0x0000000407067287 */ /* 0x000fe4000c000000 */
[----:B------:R-:W-:-:S04]  /*22540*/  USEL UR4, UR4, UR7, !UP0 ;  /* 0x0000000704047287 */ /* 0x000fc8000c000000 */
[----:B------:R-:W-:Y:S02]  /*22550*/  IMAD.U32 R2, RZ, RZ, UR6 ;  /* 0x00000006ff027e24 */ /* 0x000fe4000f8e00ff */
[----:B------:R-:W-:-:S07]  /*22560*/  IMAD.U32 R3, RZ, RZ, UR4 ;  /* 0x00000004ff037e24 */ /* 0x000fce000f8e00ff */
.L_x_541:
[----:B------:R-:W-:-:S08]  /*22570*/  NOP ;  /* 0x0000000000007918 */ /* 0x000fd00000000000 */
[----:B0-----:R-:W0:-:S00]  /*22580*/  USETMAXREG.DEALLOC.CTAPOOL 0x18 ;  /* 0x00000018000079c8 */ /* 0x001e0000080e0500 */
[----:B------:R-:W-:-:S13]  /*22590*/  ISETP.NE.AND P0, PT, RZ, UR10, PT ;  /* 0x0000000aff007c0c */ /* 0x000fda000bf05270 */
[----:B------:R-:W-:Y:S05]  /*225a0*/  @P0 EXIT ;  /* 0x000000000000094d */ /* 0x000fea0003800000 */
[----:B0-----:R-:W-:Y:S01]  /*225b0*/  LOP3.LUT P0, RZ, R0, 0xff, RZ, 0xc0, !PT ;  /* 0x000000ff00ff7812 */ /* 0x001fe2000780c0ff */
[----:B------:R-:W-:Y:S01]  /*225c0*/  IMAD.MOV.U32 R6, RZ, RZ, RZ ;  /* 0x000000ffff067224 */ /* 0x000fe200078e00ff */
[----:B------:R-:W-:-:S11]  /*225d0*/  MOV R7, 0x1 ;  /* 0x0000000100077802 */ /* 0x000fd60000000f00 */
[----:B------:R-:W-:Y:S05]  /*225e0*/  @!P0 BRA `(.L_x_544) ;  /* 0x0000000c008c8947 */ /* 0x000fea0003800000 */
[----:B------:R-:W0:Y:S01]  /*225f0*/  LDC R0, c[0x0][0x28c] ;  /* 0x0000a300ff007b82 */ /* 0x000e220000000800 */
[----:B------:R-:W1:Y:S01]  /*22600*/  S2R R4, SR_TID.X ;  /* 0x0000000000047919 */ /* 0x000e620000002100 */
[----:B------:R-:W-:Y:S01]  /*22610*/  ULDC UR5, c[0x0][0x658] ;  /* 0x0001960000057ab9 */ /* 0x000fe20000000800 */
[----:B------:R-:W-:Y:S01]  /*22620*/  UMOV UR7, 0xffffffff ;  /* 0xffffffff00077882 */ /* 0x000fe20000000000 */
[----:B------:R-:W-:Y:S01]  /*22630*/  ULDC UR6, c[0x0][0xc] ;  /* 0x0000030000067ab9 */ /* 0x000fe20000000800 */
[----:B------:R-:W-:Y:S01]  /*22640*/  USHF.L.U32 UR9, UR7, UR5, URZ ;  /* 0x0000000507097299 */ /* 0x000fe2000800063f */
[----:B------:R-:W-:Y:S01]  /*22650*/  BSSY B0, `(.L_x_544) ;  /* 0x00000dc000007945 */ /* 0x000fe20003800000 */
[----:B------:R-:W-:Y:S01]  /*22660*/  UMOV UR8, 0x1 ;  /* 0x0000000100087882 */ /* 0x000fe20000000000 */
[----:B------:R-:W-:Y:S01]  /*22670*/  ULDC UR7, c[0x0][0x10] ;  /* 0x0000040000077ab9 */ /* 0x000fe20000000800 */
[----:B------:R-:W-:Y:S01]  /*22680*/  USHF.L.U32 UR5, UR8, UR5, URZ ;  /* 0x0000000508057299 */ /* 0x000fe2000800063f */
[----:B------:R-:W-:Y:S01]  /*22690*/  MOV R9, 0x1 ;  /* 0x0000000100097802 */ /* 0x000fe20000000f00 */
[----:B------:R-:W-:Y:S01]  /*226a0*/  UIMAD.WIDE.U32 UR6, UR6, UR7, URZ ;  /* 0x00000007060672a5 */ /* 0x000fe2000f8e003f */
[----:B------:R-:W-:Y:S01]  /*226b0*/  IMAD.MOV.U32 R7, RZ, RZ, 0x1 ;  /* 0x00000001ff077424 */ /* 0x000fe200078e00ff */
[----:B------:R-:W-:Y:S01]  /*226c0*/  ULDC UR8, c[0x0][0x14] ;  /* 0x0000050000087ab9 */ /* 0x000fe20000000800 */
[----:B------:R-:W-:Y:S01]  /*226d0*/  IMAD.MOV.U32 R6, RZ, RZ, RZ ;  /* 0x000000ffff067224 */ /* 0x000fe200078e00ff */
[----:B------:R-:W-:-:S02]  /*226e0*/  UIMAD.WIDE.U32 UR30, UR6, UR8, URZ ;  /* 0x00000008061e72a5 */ /* 0x000fc4000f8e003f */
[----:B------:R-:W-:Y:S01]  /*226f0*/  UIMAD UR7, UR7, UR8, URZ ;  /* 0x00000008070772a4 */ /* 0x000fe2000f8e023f */
[----:B------:R-:W-:Y:S01]  /*22700*/  ULDC UR4, c[0x0][0x600] ;  /* 0x0001800000047ab9 */ /* 0x000fe20000000800 */
[----:B------:R-:W-:Y:S02]  /*22710*/  ULOP3.LUT UR13, UR38, 0x2, URZ, 0xfc, !UPT ;  /* 0x00000002260d7892 */ /* 0x000fe4000f8efc3f */
[----:B------:R-:W-:Y:S01]  /*22720*/  UIADD3 UR4, UR4, -0x1, URZ ;  /* 0xffffffff04047890 */ /* 0x000fe2000fffe03f */
[----:B0-----:R-:W-:Y:S01]  /*22730*/  VIADD R0, R0, 0x7f ;  /* 0x0000007f00007836 */ /* 0x001fe20000000000 */
[----:B------:R-:W-:Y:S02]  /*22740*/  ULOP3.LUT UR6, URZ, UR9, URZ, 0x33, !UPT ;  /* 0x000000093f067292 */ /* 0x000fe4000f8e333f */
[----:B------:R-:W-:Y:S02]  /*22750*/  UIADD3 UR7, UR31, UR7, URZ ;  /* 0x000000071f077290 */ /* 0x000fe4000fffe03f */
[----:B------:R-:W-:Y:S01]  /*22760*/  SHF.R.S32.HI R5, RZ, 0x1f, R0 ;  /* 0x0000001fff057819 */ /* 0x000fe20000011400 */
[----:B------:R-:W-:-:S03]  /*22770*/  ULDC.64 UR40, c[0x0][0x198] ;  /* 0x0000660000287ab9 */ /* 0x000fc60000000a00 */
[----:B------:R-:W-:Y:S02]  /*22780*/  LEA.HI R0, R5, R0, RZ, 0x7 ;  /* 0x0000000005007211 */ /* 0x000fe400078f38ff */
[C---:B-1----:R-:W-:Y:S02]  /*22790*/  LOP3.LUT P3, RZ, R4.reuse, 0x7f, RZ, 0xc0, !PT ;  /* 0x0000007f04ff7812 */ /* 0x042fe4000786c0ff */
[----:B------:R-:W-:Y:S02]  /*227a0*/  LOP3.LUT P0, RZ, R4, 0x1f, RZ, 0xc0, !PT ;  /* 0x0000001f04ff7812 */ /* 0x000fe4000780c0ff */
[----:B------:R-:W-:Y:S02]  /*227b0*/  SHF.R.S32.HI R0, RZ, 0x7, R0 ;  /* 0x00000007ff007819 */ /* 0x000fe40000011400 */
[----:B------:R-:W-:Y:S02]  /*227c0*/  PLOP3.LUT P0, PT, P0, P3, PT, 0x8a, 0x0 ;  /* 0x000000000000781c */ /* 0x000fe40000707172 */
[----:B------:R-:W-:-:S11]  /*227d0*/  IADD3 R16, R0, 0x1, RZ ;  /* 0x0000000100107810 */ /* 0x000fd60007ffe0ff */
.L_x_556:
[----:B------:R-:W-:-:S03]  /*227e0*/  UMOV UR8, 0xffffffff ;  /* 0xffffffff00087882 */ /* 0x000fc60000000000 */
[----:B------:R-:W-:Y:S05]  /*227f0*/  BRA.DIV UR8, `(.L_x_545) ;  /* 0x0000000e08b07947 */ /* 0x000fea000b800000 */
[----:B------:R-:W-:-:S13]  /*22800*/  ELECT P6, URZ, PT ;  /* 0x00000000003f782f */ /* 0x000fda00038c0000 */
.L_x_565:
[----:B------:R-:W0:Y:S01]  /*22810*/  LDC R4, c[0x0][0x28c] ;  /* 0x0000a300ff047b82 */ /* 0x000e220000000800 */
[----:B------:R-:W-:Y:S01]  /*22820*/  BSSY B1, `(.L_x_546) ;  /* 0x0000042000017945 */ /* 0x000fe20003800000 */
[----:B0-----:R-:W-:-:S13]  /*22830*/  ISETP.LT.OR P6, PT, R4, 0x1, !P6 ;  /* 0x000000010400780c */ /* 0x001fda00077c1670 */
[----:B------:R-:W-:Y:S05]  /*22840*/  @P6 BRA `(.L_x_547) ;  /* 0x0000000000fc6947 */ /* 0x000fea0003800000 */
[----:B------:R-:W-:Y:S01]  /*22850*/  IMAD.SHL.U32 R5, R2, 0x100, RZ ;  /* 0x0000010002057824 */ /* 0x000fe200078e00ff */
[----:B------:R-:W-:Y:S01]  /*22860*/  MOV R13, RZ ;  /* 0x000000ff000d7202 */ /* 0x000fe20000000f00 */
[----:B------:R-:W-:Y:S01]  /*22870*/  IMAD.SHL.U32 R3, R3, 0x100, RZ ;  /* 0x0000010003037824 */ /* 0x000fe200078e00ff */
[----:B------:R-:W-:Y:S01]  /*22880*/  MOV R8, R6 ;  /* 0x0000000600087202 */ /* 0x000fe20000000f00 */
[----:B------:R-:W-:Y:S02]  /*22890*/  IMAD.MOV.U32 R4, RZ, RZ, R16 ;  /* 0x000000ffff047224 */ /* 0x000fe400078e0010 */
[----:B------:R-:W-:-:S07]  /*228a0*/  IMAD.MOV.U32 R2, RZ, RZ, R7 ;  /* 0x000000ffff027224 */ /* 0x000fce00078e0007 */
.L_x_551:
[----:B------:R-:W0:Y:S01]  /*228b0*/  S2R R12, SR_CgaCtaId ;  /* 0x00000000000c7919 */ /* 0x000e220000008800 */
[----:B------:R-:W-:-:S04]  /*228c0*/  MOV R11, 0x400 ;  /* 0x00000400000b7802 */ /* 0x000fc80000000f00 */
[----:B0-----:R-:W-:Y:S02]  /*228d0*/  LEA R15, R12, R11, 0x18 ;  /* 0x0000000b0c0f7211 */ /* 0x001fe400078ec0ff */
[----:B------:R-:W-:Y:S01]  /*228e0*/  SHF.L.U32 R11, R2, 0x1f, RZ ;  /* 0x0000001f020b7819 */ /* 0x000fe200000006ff */
[----:B------:R-:W0:Y:S02]  /*228f0*/  @!P3 LDC R12, c[0x0][0x500] ;  /* 0x00014000ff0cbb82 */ /* 0x000e240000000800 */
[----:B------:R-:W-:-:S04]  /*22900*/  IMAD R14, R8, 0x8, R15 ;  /* 0x00000008080e7824 */ /* 0x000fc800078e020f */
[----:B------:R-:W1:Y:S02]  /*22910*/  SYNCS.PHASECHK.TRANS64.TRYWAIT P1, [R14+URZ+0x10], R11 ;  /* 0x0000100b0e0075a7 */ /* 0x000e64000802017f */
[----:B-1----:R-:W-:Y:S05]  /*22920*/  @!P1 BRA `(.L_x_548) ;  /* 0x0000000c00849947 */ /* 0x002fea0003800000 */
.L_x_566:
[----:B------:R-:W-:Y:S01]  /*22930*/  UPRMT UR8, UR13, 0x9910, URZ ;  /* 0x000099100d087896 */ /* 0x000fe2000800003f */
[----:B0-----:R0:W-:Y:S03]  /*22940*/  @!P3 SYNCS.ARRIVE.TRANS64 RZ, [R14+URZ], R12 ;  /* 0x0000000c0effb9a7 */ /* 0x0011e6000800003f */
[----:B------:R-:W-:-:S06]  /*22950*/  UISETP.NE.AND UP0, UPT, UR8, 0x2, UPT ;  /* 0x000000020800788c */ /* 0x000fcc000bf05270 */
[----:B------:R-:W-:-:S13]  /*22960*/  PLOP3.LUT P1, PT, PT, PT, UP0, 0x80, 0x0 ;  /* 0x000000000000781c */ /* 0x000fda0003f2f008 */
[----:B0-----:R-:W-:Y:S05]  /*22970*/  @P1 BRA `(.L_x_549) ;  /* 0x0000000000041947 */ /* 0x001fea0003800000 */
[----:B------:R-:W-:Y:S01]  /*22980*/  BPT.TRAP 0x1 ;  /* 0x000000040000795c */ /* 0x000fe20000300000 */
.L_x_549:
[----:B------:R-:W-:Y:S05]  /*22990*/  @P0 BRA `(.L_x_550) ;  /* 0x0000000000040947 */ /* 0x000fea0003800000 */
[----:B------:R-:W-:Y:S01]  /*229a0*/  BPT.TRAP 0x1 ;  /* 0x000000040000795c */ /* 0x000fe20000300000 */
.L_x_550:
[----:B------:R-:W-:Y:S01]  /*229b0*/  IMAD R15, R8, 0x10000, R15 ;  /* 0x00010000080f7824 */ /* 0x000fe200078e020f */
[----:B------:R-:W-:Y:S01]  /*229c0*/  R2UR UR34, R13 ;  /* 0x000000000d2272ca */ /* 0x000fe200000e0000 */
[----:B------:R-:W-:Y:S01]  /*229d0*/  VIADD R4, R4, 0xffffffff ;  /* 0xffffffff04047836 */ /* 0x000fe20000000000 */
[----:B------:R-:W-:Y:S01]  /*229e0*/  R2UR UR33, R14 ;  /* 0x000000000e2172ca */ /* 0x000fe200000e0000 */
[----:B------:R-:W-:Y:S01]  /*229f0*/  UIADD3 UR14, UP0, UR40, 0xf0, URZ ;  /* 0x000000f0280e7890 */ /* 0x000fe2000ff1e03f */
[----:B------:R-:W-:Y:S01]  /*22a00*/  R2UR UR8, R15 ;  /* 0x000000000f0872ca */ /* 0x000fe200000e0000 */
[----:B------:R-:W-:Y:S01]  /*22a10*/  UIADD3 UR42, UP1, UR40, 0x1f0, URZ ;  /* 0x000001f0282a7890 */ /* 0x000fe2000ff3e03f */
[----:B------:R-:W-:Y:S01]  /*22a20*/  R2UR UR35, R3 ;  /* 0x00000000032372ca */ /* 0x000fe200000e0000 */
[----:B------:R-:W-:Y:S01]  /*22a30*/  UIADD3.X UR15, URZ, UR41, URZ, UP0, !UPT ;  /* 0x000000293f0f7290 */ /* 0x000fe200087fe43f */
[----:B------:R-:W-:Y:S01]  /*22a40*/  R2UR UR36, R10 ;  /* 0x000000000a2472ca */ /* 0x000fe200000e0000 */
[----:B------:R-:W-:Y:S01]  /*22a50*/  UIADD3.X UR43, URZ, UR41, URZ, UP1, !UPT ;  /* 0x000000293f2b7290 */ /* 0x000fe20008ffe43f */
[----:B------:R-:W-:Y:S01]  /*22a60*/  R2UR UR19, R5 ;  /* 0x00000000051372ca */ /* 0x000fe200000e0000 */
[----:B------:R-:W-:Y:S01]  /*22a70*/  UMOV UR22, 0x0 ;  /* 0x0000000000167882 */ /* 0x000fe20000000000 */
[----:B------:R-:W-:Y:S01]  /*22a80*/  ISETP.GT.AND P2, PT, R4, 0x1, PT ;  /* 0x000000010400780c */ /* 0x000fe20003f44270 */
[----:B------:R-:W-:Y:S01]  /*22a90*/  UIADD3 UR26, UR34, 0x40, URZ ;  /* 0x00000040221a7890 */ /* 0x000fe2000fffe03f */
[----:B------:R-:W-:Y:S01]  /*22aa0*/  IADD3 R8, R8, 0x1, RZ ;  /* 0x0000000108087810 */ /* 0x000fe20007ffe0ff */
[----:B------:R-:W-:Y:S01]  /*22ab0*/  UMOV UR23, 0x10000000 ;  /* 0x1000000000177882 */ /* 0x000fe20000000000 */
[----:B------:R-:W-:Y:S01]  /*22ac0*/  UMOV UR25, UR33 ;  /* 0x0000002100197c82 */ /* 0x000fe20008000000 */
[----:B------:R-:W-:Y:S01]  /*22ad0*/  UIADD3 UR32, UR8, 0x100, URZ ;  /* 0x0000010008207890 */ /* 0x000fe2000fffe03f */
[C---:B------:R-:W-:Y:S01]  /*22ae0*/  ISETP.NE.AND P1, PT, R8.reuse, 0x2, PT ;  /* 0x000000020800780c */ /* 0x040fe20003f25270 */
[----:B------:R-:W-:Y:S01]  /*22af0*/  UIADD3 UR24, UR8, 0x8100, URZ ;  /* 0x0000810008187890 */ /* 0x000fe2000fffe03f */
[----:B------:R-:W-:Y:S01]  /*22b00*/  VIADD R13, R13, 0x80 ;  /* 0x000000800d0d7836 */ /* 0x000fe20000000000 */
[----:B------:R-:W-:Y:S01]  /*22b10*/  UIADD3 UR16, UR8, 0x20100, URZ ;  /* 0x0002010008107890 */ /* 0x000fe2000fffe03f */
[----:B-1----:R-:W-:Y:S01]  /*22b20*/  SEL R11, RZ, 0x1, P1 ;  /* 0x00000001ff0b7807 */ /* 0x002fe20000800000 */
[----:B------:R-:W-:Y:S01]  /*22b30*/  UIADD3 UR8, UR8, 0x28100, URZ ;  /* 0x0002810008087890 */ /* 0x000fe2000fffe03f */
[----:B------:R-:W-:Y:S01]  /*22b40*/  SEL R8, R8, RZ, P1 ;  /* 0x000000ff08087207 */ /* 0x000fe20000800000 */
[----:B------:R-:W-:Y:S01]  /*22b50*/  UMOV UR27, UR35 ;  /* 0x00000023001b7c82 */ /* 0x000fe20008000000 */
[----:B------:R-:W-:Y:S01]  /*22b60*/  UMOV UR28, UR36 ;  /* 0x00000024001c7c82 */ /* 0x000fe20008000000 */
[----:B------:R-:W-:Y:S01]  /*22b70*/  UMOV UR17, UR33 ;  /* 0x0000002100117c82 */ /* 0x000fe20008000000 */
[----:B------:R-:W-:Y:S01]  /*22b80*/  UMOV UR18, UR34 ;  /* 0x0000002200127c82 */ /* 0x000fe20008000000 */
[----:B------:R-:W-:Y:S01]  /*22b90*/  UMOV UR20, UR36 ;  /* 0x0000002400147c82 */ /* 0x000fe20008000000 */
[----:B------:R0:W-:Y:S01]  /*22ba0*/  UTMALDG.3D [UR32], [UR14], desc[UR22] ;  /* 0x000016200e0075b4 */ /* 0x0001e20008011000 */
[----:B------:R-:W-:Y:S01]  /*22bb0*/  UMOV UR9, UR33 ;  /* 0x0000002100097c82 */ /* 0x000fe20008000000 */
[----:B------:R-:W-:Y:S01]  /*22bc0*/  UMOV UR11, UR19 ;  /* 0x00000013000b7c82 */ /* 0x000fe20008000000 */
[----:B------:R-:W-:Y:S01]  /*22bd0*/  UMOV UR12, UR36 ;  /* 0x00000024000c7c82 */ /* 0x000fe20008000000 */
[----:B------:R-:W-:Y:S01]  /*22be0*/  UMOV UR10, UR26 ;  /* 0x0000001a000a7c82 */ /* 0x000fe20008000000 */
[----:B------:R-:W-:Y:S01]  /*22bf0*/  LOP3.LUT R2, R2, R11, RZ, 0x3c, !PT ;  /* 0x0000000b02027212 */ /* 0x000fe200078e3cff */
[----:B------:R0:W-:Y:S01]  /*22c00*/  UTMALDG.3D [UR24], [UR14], desc[UR22] ;  /* 0x000016180e0075b4 */ /* 0x0001e20008011000 */
[----:B------:R0:W-:Y:S01]  /*22c10*/  UTMALDG.3D [UR16], [UR42], desc[UR22] ;  /* 0x000016102a0075b4 */ /* 0x0001e20008011000 */
[----:B------:R0:W-:Y:S02]  /*22c20*/  UTMALDG.3D [UR8], [UR42], desc[UR22] ;  /* 0x000016082a0075b4 */ /* 0x0001e40008011000 */
[----:B0-----:R-:W-:Y:S05]  /*22c30*/  @P2 BRA `(.L_x_551) ;  /* 0xfffffffc001c2947 */ /* 0x001fea000383ffff */
.L_x_547:
[----:B------:R-:W-:Y:S05]  /*22c40*/  BSYNC B1 ;  /* 0x0000000000017941 */ /* 0x000fea0003800000 */
.L_x_546:
[----:B------:R-:W2:Y:S01]  /*22c50*/  LDL.LU R15, [R1+0x200] ;  /* 0x00020000010f7983 */ /* 0x000ea20000300800 */
[----:B------:R-:W-:Y:S01]  /*22c60*/  LOP3.LUT P4, RZ, R9, 0xff, RZ, 0xc0, !PT ;  /* 0x000000ff09ff7812 */ /* 0x000fe2000788c0ff */
[----:B------:R-:W-:Y:S02]  /*22c70*/  ULDC.64 UR8, c[0x0][0x650] ;  /* 0x0001940000087ab9 */ /* 0x000fe40000000a00 */
[----:B------:R-:W3:Y:S01]  /*22c80*/  LDL.LU R14, [R1+0x204] ;  /* 0x00020400010e7983 */ /* 0x000ee20000300800 */
[----:B------:R-:W-:Y:S01]  /*22c90*/  IADD3 R6, R0, R6, RZ ;  /* 0x0000000600067210 */ /* 0x000fe20007ffe0ff */
[----:B------:R-:W-:Y:S01]  /*22ca0*/  BSSY B1, `(.L_x_552) ;  /* 0x0000074000017945 */ /* 0x000fe20003800000 */
[----:B------:R-:W-:Y:S02]  /*22cb0*/  MOV R10, 0xffffffff ;  /* 0xffffffff000a7802 */ /* 0x000fe40000000f00 */
[----:B------:R-:W-:Y:S02]  /*22cc0*/  SHF.R.U32.HI R2, RZ, 0x1, R6 ;  /* 0x00000001ff027819 */ /* 0x000fe40000011606 */
[----:B------:R-:W-:-:S02]  /*22cd0*/  ISETP.GT.U32.AND P1, PT, R6, 0x1, PT ;  /* 0x000000010600780c */ /* 0x000fc40003f24070 */
[----:B------:R-:W-:Y:S01]  /*22ce0*/  LOP3.LUT R2, R2, 0x1, RZ, 0xc0, !PT ;  /* 0x0000000102027812 */ /* 0x000fe200078ec0ff */
[----:B------:R-:W0:Y:S01]  /*22cf0*/  @P4 S2R R3, SR_CgaCtaId ;  /* 0x0000000000034919 */ /* 0x000e220000008800 */
[----:B------:R-:W-:Y:S02]  /*22d00*/  ISETP.LT.U32.AND P1, PT, R0, 0x2, P1 ;  /* 0x000000020000780c */ /* 0x000fe40000f21070 */
[----:B------:R-:W-:Y:S02]  /*22d10*/  ISETP.NE.U32.AND P2, PT, R2, 0x1, PT ;  /* 0x000000010200780c */ /* 0x000fe40003f45070 */
[----:B------:R-:W-:Y:S02]  /*22d20*/  @P4 MOV R2, 0x400 ;  /* 0x0000040000024802 */ /* 0x000fe40000000f00 */
[----:B------:R-:W-:Y:S02]  /*22d30*/  ISETP.GT.U32.AND P2, PT, R0, 0x1, !P2 ;  /* 0x000000010000780c */ /* 0x000fe40005744070 */
[----:B------:R-:W-:-:S02]  /*22d40*/  LOP3.LUT R6, R6, 0x1, RZ, 0xc0, !PT ;  /* 0x0000000106067812 */ /* 0x000fc400078ec0ff */
[----:B------:R-:W-:Y:S02]  /*22d50*/  PRMT R4, RZ, 0x7610, R4 ;  /* 0x00007610ff047816 */ /* 0x000fe40000000004 */
[----:B------:R-:W-:Y:S02]  /*22d60*/  PRMT R9, RZ, 0x7610, R9 ;  /* 0x00007610ff097816 */ /* 0x000fe40000000009 */
[----:B0-----:R-:W-:Y:S02]  /*22d70*/  @P4 LEA R2, R3, R2, 0x18 ;  /* 0x0000000203024211 */ /* 0x001fe400078ec0ff */
[----:B------:R-:W-:Y:S02]  /*22d80*/  SEL R3, RZ, 0x1, !P2 ;  /* 0x00000001ff037807 */ /* 0x000fe40005000000 */
[----:B------:R0:W-:Y:S02]  /*22d90*/  @P4 SYNCS.ARRIVE.TRANS64.A1T0 RZ, [R2+URZ+0x38], RZ ;  /* 0x000038ff02ff49a7 */ /* 0x0001e4000810003f */
[----:B0-----:R-:W-:-:S04]  /*22da0*/  SEL R2, RZ, 0x1, !P1 ;  /* 0x00000001ff027807 */ /* 0x001fc80004800000 */
[----:B------:R-:W-:Y:S01]  /*22db0*/  LOP3.LUT R7, R3, R7, R2, 0x96, !PT ;  /* 0x0000000703077212 */ /* 0x000fe200078e9602 */
[----:B------:R-:W-:Y:S02]  /*22dc0*/  IMAD.MOV.U32 R3, RZ, RZ, -0x1 ;  /* 0xffffffffff037424 */ /* 0x000fe400078e00ff */
[----:B------:R-:W-:Y:S01]  /*22dd0*/  IMAD.MOV.U32 R2, RZ, RZ, -0x1 ;  /* 0xffffffffff027424 */ /* 0x000fe200078e00ff */
[----:B---3--:R-:W-:-:S04]  /*22de0*/  IADD3 R14, P1, R14, UR30, RZ ;  /* 0x0000001e0e0e7c10 */ /* 0x008fc8000ff3e0ff */
[----:B--2---:R-:W-:Y:S01]  /*22df0*/  IADD3.X R15, R15, UR7, RZ, P1, !PT ;  /* 0x000000070f0f7c10 */ /* 0x004fe20008ffe4ff */
[----:B------:R0:W-:Y:S01]  /*22e00*/  STL [R1+0x204], R14 ;  /* 0x0002040e01007387 */ /* 0x0001e20000100800 */
[----:B------:R-:W-:-:S03]  /*22e10*/  ISETP.GE.U32.AND P1, PT, R14, UR8, PT ;  /* 0x000000080e007c0c */ /* 0x000fc6000bf26070 */
[----:B------:R0:W-:Y:S01]  /*22e20*/  STL [R1+0x200], R15 ;  /* 0x0002000f01007387 */ /* 0x0001e20000100800 */
[----:B------:R-:W-:-:S13]  /*22e30*/  ISETP.GE.U32.AND.EX P1, PT, R15, UR9, PT, P1 ;  /* 0x000000090f007c0c */ /* 0x000fda000bf26110 */
[----:B0-----:R-:W-:Y:S05]  /*22e40*/  @P1 BRA `(.L_x_553) ;  /* 0x0000000400641947 */ /* 0x001fea0003800000 */
[----:B------:R-:W0:Y:S01]  /*22e50*/  S2R R8, SR_CTAID.X ;  /* 0x0000000000087919 */ /* 0x000e220000002500 */
[----:B------:R-:W-:Y:S01]  /*22e60*/  ULDC UR8, c[0x0][0x150] ;  /* 0x0000540000087ab9 */ /* 0x000fe20000000800 */
[----:B------:R-:W1:Y:S01]  /*22e70*/  LDC R3, c[0x0][0x144] ;  /* 0x00005100ff037b82 */ /* 0x000e620000000800 */
[----:B------:R-:W-:Y:S01]  /*22e80*/  UISETP.NE.AND UP0, UPT, UR39, URZ, UPT ;  /* 0x0000003f2700728c */ /* 0x000fe2000bf05270 */
[----:B------:R-:W2:Y:S01]  /*22e90*/  S2R R5, SR_CTAID.Y ;  /* 0x0000000000057919 */ /* 0x000ea20000002600 */
[----:B------:R-:W-:-:S04]  /*22ea0*/  ULDC UR11, c[0x0][0x630] ;  /* 0x00018c00000b7ab9 */ /* 0x000fc80000000800 */
[----:B------:R-:W-:Y:S01]  /*22eb0*/  PLOP3.LUT P1, PT, PT, PT, UP0, 0x80, 0x0 ;  /* 0x000000000000781c */ /* 0x000fe20003f2f008 */
[----:B------:R-:W3:Y:S01]  /*22ec0*/  LDC R12, c[0x0][0x148] ;  /* 0x00005200ff0c7b82 */ /* 0x000ee20000000800 */
[----:B0-----:R-:W-:Y:S02]  /*22ed0*/  I2FP.F32.U32 R2, R8 ;  /* 0x0000000800027245 */ /* 0x001fe40000201000 */
[----:B--2---:R-:W-:-:S03]  /*22ee0*/  I2FP.F32.U32 R4, R5 ;  /* 0x0000000500047245 */ /* 0x004fc60000201000 */
[----:B------:R-:W-:Y:S01]  /*22ef0*/  FMUL R2, R2, UR8 ;  /* 0x0000000802027c20 */ /* 0x000fe20008400000 */
[----:B------:R-:W-:Y:S02]  /*22f00*/  ULDC UR8, c[0x0][0x154] ;  /* 0x0000550000087ab9 */ /* 0x000fe40000000800 */
[----:B------:R-:W-:Y:S01]  /*22f10*/  FMUL R10, R4, UR8 ;  /* 0x00000008040a7c20 */ /* 0x000fe20008400000 */
[----:B------:R-:W-:Y:S02]  /*22f20*/  ULDC.64 UR8, c[0x0][0x628] ;  /* 0x00018a0000087ab9 */ /* 0x000fe40000000a00 */
[----:B------:R-:W0:Y:S08]  /*22f30*/  F2I.U32.TRUNC.NTZ R2, R2 ;  /* 0x0000000200027305 */ /* 0x000e30000020f000 */
[----:B------:R-:W2:Y:S01]  /*22f40*/  F2I.U32.TRUNC.NTZ R10, R10 ;  /* 0x0000000a000a7305 */ /* 0x000ea2000020f000 */
[----:B0-----:R-:W-:Y:S01]  /*22f50*/  IMAD.MOV R4, RZ, RZ, -R2 ;  /* 0x000000ffff047224 */ /* 0x001fe200078e0a02 */
[----:B------:R-:W-:-:S03]  /*22f60*/  MOV R2, R14 ;  /* 0x0000000e00027202 */ /* 0x000fc60000000f00 */
[----:B-1----:R-:W-:Y:S02]  /*22f70*/  IMAD R8, R3, R4, R8 ;  /* 0x0000000403087224 */ /* 0x002fe400078e0208 */
[----:B--2---:R-:W-:-:S04]  /*22f80*/  IMAD.MOV R3, RZ, RZ, -R10 ;  /* 0x000000ffff037224 */ /* 0x004fc800078e0a0a */
[----:B---3--:R-:W-:Y:S01]  /*22f90*/  @P1 IMAD R8, R12, R3, R5 ;  /* 0x000000030c081224 */ /* 0x008fe200078e0205 */
[----:B------:R-:W-:Y:S01]  /*22fa0*/  ISETP.NE.U32.AND P1, PT, RZ, UR8, PT ;  /* 0x00000008ff007c0c */ /* 0x000fe2000bf25070 */
[----:B------:R-:W-:-:S03]  /*22fb0*/  IMAD.MOV.U32 R3, RZ, RZ, R15 ;  /* 0x000000ffff037224 */ /* 0x000fc600078e000f */
[----:B------:R-:W-:-:S13]  /*22fc0*/  ISETP.NE.AND.EX P1, PT, RZ, UR9, PT, P1 ;  /* 0x00000009ff007c0c */ /* 0x000fda000bf25310 */
[----:B------:R-:W-:Y:S05]  /*22fd0*/  @!P1 BRA `(.L_x_554) ;  /* 0x0000000000289947 */ /* 0x000fea0003800000 */
[----:B------:R-:W-:Y:S02]  /*22fe0*/  ULDC UR10, c[0x0][0x634] ;  /* 0x00018d00000a7ab9 */ /* 0x000fe40000000800 */
[----:B------:R-:W-:-:S05]  /*22ff0*/  IADD3 R3, P1, R14, UR10, RZ ;  /* 0x0000000a0e037c10 */ /* 0x000fca000ff3e0ff */
[----:B------:R-:W-:-:S04]  /*23000*/  IMAD.X R11, RZ, RZ, R15, P1 ;  /* 0x000000ffff0b7224 */ /* 0x000fc800008e060f */
[----:B------:R-:W-:-:S04]  /*23010*/  IMAD.WIDE.U32 R4, R11, UR8, RZ ;  /* 0x000000080b047c25 */ /* 0x000fc8000f8e00ff */
[----:B------:R-:W-:-:S04]  /*23020*/  IMAD.WIDE.U32 R4, P1, R3, UR9, R4 ;  /* 0x0000000903047c25 */ /* 0x000fc8000f820004 */
[----:B------:R-:W-:-:S04]  /*23030*/  IMAD.WIDE.U32 R2, R3, UR8, RZ ;  /* 0x0000000803027c25 */ /* 0x000fc8000f8e00ff */
[----:B------:R-:W-:Y:S01]  /*23040*/  IMAD.MOV.U32 R2, RZ, RZ, R5 ;  /* 0x000000ffff027224 */ /* 0x000fe200078e0005 */
[----:B------:R-:W-:Y:S02]  /*23050*/  IADD3 RZ, P2, R3, R4, RZ ;  /* 0x0000000403ff7210 */ /* 0x000fe40007f5e0ff */
[----:B------:R-:W-:-:S03]  /*23060*/  IADD3.X R3, RZ, RZ, RZ, P1, !PT ;  /* 0x000000ffff037210 */ /* 0x000fc60000ffe4ff */
[----:B------:R-:W-:-:S08]  /*23070*/  IMAD.WIDE.U32.X R2, R11, UR9, R2, P2 ;  /* 0x000000090b027c25 */ /* 0x000fd000090e0402 */
.L_x_554:
[--C-:B------:R-:W-:Y:S01]  /*23080*/  SHF.R.U64 R10, R2, UR11, R3.reuse ;  /* 0x0000000b020a7c19 */ /* 0x100fe20008001203 */
[----:B------:R-:W-:Y:S01]  /*23090*/  ULDC.64 UR8, c[0x0][0x620] ;  /* 0x0001880000087ab9 */ /* 0x000fe20000000a00 */
[----:B------:R-:W-:Y:S01]  /*230a0*/  SHF.R.U32.HI R2, RZ, UR11, R3 ;  /* 0x0000000bff027c19 */ /* 0x000fe20008011603 */
[----:B------:R-:W-:Y:S01]  /*230b0*/  IMAD.MOV.U32 R3, RZ, RZ, R15 ;  /* 0x000000ffff037224 */ /* 0x000fe200078e000f */
[----:B------:R-:W-:Y:S01]  /*230c0*/  IADD3 R11, P1, RZ, -R10, RZ ;  /* 0x8000000aff0b7210 */ /* 0x000fe20007f3e0ff */
[----:B------:R-:W-:-:S04]  /*230d0*/  ULDC.64 UR10, c[0x0][0x640] ;  /* 0x00019000000a7ab9 */ /* 0x000fc80000000a00 */
[----:B------:R-:W-:Y:S01]  /*230e0*/  IMAD.X R2, RZ, RZ, ~R2, P1 ;  /* 0x000000ffff027224 */ /* 0x000fe200008e0e02 */
[----:B------:R-:W-:-:S03]  /*230f0*/  ISETP.NE.U32.AND P1, PT, RZ, UR10, PT ;  /* 0x0000000aff007c0c */ /* 0x000fc6000bf25070 */
[----:B------:R-:W-:Y:S01]  /*23100*/  IMAD R2, R2, UR8, RZ ;  /* 0x0000000802027c24 */ /* 0x000fe2000f8e02ff */
[----:B------:R-:W-:-:S03]  /*23110*/  ISETP.NE.AND.EX P1, PT, RZ, UR11, PT, P1 ;  /* 0x0000000bff007c0c */ /* 0x000fc6000bf25310 */
[----:B------:R-:W-:Y:S01]  /*23120*/  IMAD R5, R11, UR9, R2 ;  /* 0x000000090b057c24 */ /* 0x000fe2000f8e0202 */
[----:B------:R-:W-:-:S05]  /*23130*/  MOV R2, R14 ;  /* 0x0000000e00027202 */ /* 0x000fca0000000f00 */
[----:B------:R-:W-:Y:S01]  /*23140*/  IMAD.WIDE.U32 R2, R11, UR8, R2 ;  /* 0x000000080b027c25 */ /* 0x000fe2000f8e0002 */
[----:B------:R-:W-:-:S03]  /*23150*/  ULDC UR8, c[0x0][0x618] ;  /* 0x0001860000087ab9 */ /* 0x000fc60000000800 */
[----:B------:R-:W-:-:S05]  /*23160*/  IMAD.IADD R3, R3, 0x1, R5 ;  /* 0x0000000103037824 */ /* 0x000fca00078e0205 */
[--C-:B------:R-:W-:Y:S02]  /*23170*/  SHF.R.U64 R11, R2, UR8, R3.reuse ;  /* 0x00000008020b7c19 */ /* 0x100fe40008001203 */
[----:B------:R-:W-:Y:S01]  /*23180*/  SHF.R.U32.HI R2, RZ, UR8, R3 ;  /* 0x00000008ff027c19 */ /* 0x000fe20008011603 */
[----:B------:R-:W-:-:S03]  /*23190*/  ULDC UR8, c[0x0][0x608] ;  /* 0x0001820000087ab9 */ /* 0x000fc60000000800 */
[--C-:B------:R-:W-:Y:S02]  /*231a0*/  SHF.R.U32.HI R3, RZ, UR8, R2.reuse ;  /* 0x00000008ff037c19 */ /* 0x100fe40008011602 */
[----:B------:R-:W-:Y:S01]  /*231b0*/  SHF.R.U64 R12, R11, UR8, R2 ;  /* 0x000000080b0c7c19 */ /* 0x000fe20008001202 */
[----:B------:R-:W-:Y:S02]  /*231c0*/  ULDC UR8, c[0x0][0x658] ;  /* 0x0001960000087ab9 */ /* 0x000fe40000000800 */
[--C-:B------:R-:W-:Y:S02]  /*231d0*/  SHF.R.U32.HI R15, RZ, UR8, R3.reuse ;  /* 0x00000008ff0f7c19 */ /* 0x100fe40008011603 */
[----:B------:R-:W-:-:S03]  /*231e0*/  SHF.R.U64 R13, R12, UR8, R3 ;  /* 0x000000080c0d7c19 */ /* 0x000fc60008001203 */
[----:B------:R-:W-:Y:S01]  /*231f0*/  IMAD.MOV.U32 R3, RZ, RZ, R15 ;  /* 0x000000ffff037224 */ /* 0x000fe200078e000f */
[----:B------:R-:W-:Y:S01]  /*23200*/  MOV R2, R13 ;  /* 0x0000000d00027202 */ /* 0x000fe20000000f00 */
[----:B------:R-:W-:Y:S06]  /*23210*/  @!P1 BRA `(.L_x_555) ;  /* 0x0000000000289947 */ /* 0x000fec0003800000 */
        /* <DEDUP_REMOVED lines=10> */
.L_x_555:
[----:B------:R-:W-:Y:S01]  /*232c0*/  ULDC UR8, c[0x0][0x648] ;  /* 0x0001920000087ab9 */ /* 0x000fe20000000800 */
[----:B------:R-:W-:Y:S01]  /*232d0*/  LOP3.LUT R12, R12, UR6, RZ, 0xc0, !PT ;  /* 0x000000060c0c7c12 */ /* 0x000fe2000f8ec0ff */
[----:B------:R-:W-:Y:S01]  /*232e0*/  UISETP.NE.AND UP0, UPT, UR39, URZ, UPT ;  /* 0x0000003f2700728c */ /* 0x000fe2000bf05270 */
[----:B------:R-:W-:Y:S01]  /*232f0*/  SHF.R.U64 R3, R2, UR8, R3 ;  /* 0x0000000802037c19 */ /* 0x000fe20008001203 */
[----:B------:R-:W-:Y:S01]  /*23300*/  ULDC UR8, c[0x0][0x638] ;  /* 0x00018e0000087ab9 */ /* 0x000fe20000000800 */
[----:B------:R-:W-:-:S03]  /*23310*/  MOV R4, 0x1 ;  /* 0x0000000100047802 */ /* 0x000fc60000000f00 */
[----:B------:R-:W-:Y:S01]  /*23320*/  IMAD.MOV R2, RZ, RZ, -R3 ;  /* 0x000000ffff027224 */ /* 0x000fe200078e0a03 */
[----:B------:R-:W-:Y:S01]  /*23330*/  PLOP3.LUT P1, PT, PT, PT, UP0, 0x40, 0x0 ;  /* 0x000000000000781c */ /* 0x000fe20003f2e808 */
[----:B------:R-:W-:Y:S01]  /*23340*/  IMAD R5, R3, UR5, R12 ;  /* 0x0000000503057c24 */ /* 0x000fe2000f8e020c */
[----:B------:R-:W-:Y:S01]  /*23350*/  PLOP3.LUT P2, PT, PT, PT, UP0, 0x40, 0x0 ;  /* 0x000000000000781c */ /* 0x000fe20003f4e808 */
[----:B------:R-:W-:Y:S01]  /*23360*/  IMAD R13, R2, UR8, R13 ;  /* 0x00000008020d7c24 */ /* 0x000fe2000f8e020d */
[----:B------:R-:W-:Y:S01]  /*23370*/  ULDC UR8, c[0x0][0x610] ;  /* 0x0001840000087ab9 */ /* 0x000fe20000000800 */
[----:B------:R-:W-:Y:S01]  /*23380*/  LOP3.LUT R2, R11, UR4, RZ, 0xc0, !PT ;  /* 0x000000040b027c12 */ /* 0x000fe2000f8ec0ff */
[----:B------:R-:W-:Y:S01]  /*23390*/  IMAD R8, R5, UR8, R8 ;  /* 0x0000000805087c24 */ /* 0x000fe2000f8e0208 */
[----:B------:R-:W-:-:S03]  /*233a0*/  ULDC UR8, c[0x0][0x600] ;  /* 0x0001800000087ab9 */ /* 0x000fc60000000800 */
[----:B------:R-:W-:-:S05]  /*233b0*/  IMAD R13, R13, UR8, R2 ;  /* 0x000000080d0d7c24 */ /* 0x000fca000f8e0202 */
[----:B------:R-:W-:Y:S02]  /*233c0*/  SEL R2, R13, R8, P1 ;  /* 0x000000080d027207 */ /* 0x000fe40000800000 */
[----:B------:R-:W-:-:S07]  /*233d0*/  SEL R3, R8, R13, P2 ;  /* 0x0000000d08037207 */ /* 0x000fce0001000000 */
.L_x_553:
[----:B------:R-:W-:Y:S05]  /*233e0*/  BSYNC B1 ;  /* 0x0000000000017941 */ /* 0x000fea0003800000 */
.L_x_552:
[----:B------:R-:W-:-:S13]  /*233f0*/  LOP3.LUT P1, RZ, R4, 0xff, RZ, 0xc0, !PT ;  /* 0x000000ff04ff7812 */ /* 0x000fda000782c0ff */
[----:B------:R-:W-:Y:S05]  /*23400*/  @P1 BRA `(.L_x_556) ;  /* 0xfffffff000f41947 */ /* 0x000fea000383ffff */
[----:B------:R-:W-:Y:S05]  /*23410*/  BSYNC B0 ;  /* 0x0000000000007941 */ /* 0x000fea0003800000 */
.L_x_544:
[----:B------:R-:W-:-:S03]  /*23420*/  UMOV UR8, 0xffffffff ;  /* 0xffffffff00087882 */ /* 0x000fc60000000000 */
[----:B------:R-:W-:Y:S05]  /*23430*/  BRA.DIV UR8, `(.L_x_557) ;  /* 0x0000000208d47947 */ /* 0x000fea000b800000 */
[----:B------:R-:W-:-:S13]  /*23440*/  ELECT P6, URZ, PT ;  /* 0x00000000003f782f */ /* 0x000fda00038c0000 */
.L_x_569:
[----:B------:R-:W-:Y:S04]  /*23450*/  BSSY B0, `(.L_x_558) ;  /* 0x000001a000007945 */ /* 0x000fe80003800000 */
[----:B------:R-:W-:Y:S05]  /*23460*/  @!P6 BRA `(.L_x_559) ;  /* 0x000000000060e947 */ /* 0x000fea0003800000 */
[----:B------:R-:W-:-:S04]  /*23470*/  ULOP3.LUT UR8, UR38, 0x2, URZ, 0xfc, !UPT ;  /* 0x0000000226087892 */ /* 0x000fc8000f8efc3f */
[----:B------:R-:W-:-:S06]  /*23480*/  UISETP.NE.AND UP0, UPT, UR8, 0x3, UPT ;  /* 0x000000030800788c */ /* 0x000fcc000bf05270 */
[----:B------:R-:W-:-:S13]  /*23490*/  PLOP3.LUT P0, PT, PT, PT, UP0, 0x80, 0x0 ;  /* 0x000000000000781c */ /* 0x000fda0003f0f008 */
[----:B------:R-:W-:Y:S05]  /*234a0*/  @!P0 BRA `(.L_x_560) ;  /* 0x0000000000048947 */ /* 0x000fea0003800000 */
[----:B------:R-:W-:Y:S01]  /*234b0*/  BPT.TRAP 0x1 ;  /* 0x000000040000795c */ /* 0x000fe20000300000 */
.L_x_560:
[----:B------:R-:W0:Y:S01]  /*234c0*/  S2R R3, SR_CgaCtaId ;  /* 0x0000000000037919 */ /* 0x000e220000008800 */
[----:B------:R-:W-:-:S04]  /*234d0*/  MOV R0, 0x400 ;  /* 0x0000040000007802 */ /* 0x000fc80000000f00 */
[----:B0-----:R-:W-:Y:S02]  /*234e0*/  LEA R3, R3, R0, 0x18 ;  /* 0x0000000003037211 */ /* 0x001fe400078ec0ff */
[----:B------:R-:W-:-:S03]  /*234f0*/  SHF.L.U32 R0, R7, 0x1f, RZ ;  /* 0x0000001f07007819 */ /* 0x000fc600000006ff */
[----:B------:R-:W-:-:S04]  /*23500*/  VIADD R3, R3, 0x10 ;  /* 0x0000001003037836 */ /* 0x000fc80000000000 */
[----:B------:R-:W-:-:S04]  /*23510*/  IMAD R5, R6, 0x8, R3 ;  /* 0x0000000806057824 */ /* 0x000fc800078e0203 */
[----:B------:R-:W0:Y:S02]  /*23520*/  SYNCS.PHASECHK.TRANS64.TRYWAIT P0, [R5+URZ], R0 ;  /* 0x00000000050075a7 */ /* 0x000e24000800017f */
[----:B0-----:R-:W-:Y:S05]  /*23530*/  @!P0 BRA `(.L_x_561) ;  /* 0x0000000000b48947 */ /* 0x001fea0003800000 */
.L_x_570:
[----:B------:R-:W-:-:S04]  /*23540*/  IADD3 R6, R6, 0x1, RZ ;  /* 0x0000000106067810 */ /* 0x000fc80007ffe0ff */
[----:B------:R-:W-:-:S04]  /*23550*/  ISETP.NE.AND P0, PT, R6, 0x2, PT ;  /* 0x000000020600780c */ /* 0x000fc80003f05270 */
[----:B0-----:R-:W-:Y:S02]  /*23560*/  SEL R0, RZ, 0x1, P0 ;  /* 0x00000001ff007807 */ /* 0x001fe40000000000 */
[----:B------:R-:W-:Y:S02]  /*23570*/  SEL R6, R6, RZ, P0 ;  /* 0x000000ff06067207 */ /* 0x000fe40000000000 */
[----:B------:R-:W-:-:S03]  /*23580*/  LOP3.LUT R0, R7, R0, RZ, 0x3c, !PT ;  /* 0x0000000007007212 */ /* 0x000fc600078e3cff */
[----:B------:R-:W-:Y:S01]  /*23590*/  IMAD R3, R6, 0x8, R3 ;  /* 0x0000000806037824 */ /* 0x000fe200078e0203 */
[----:B------:R-:W-:-:S07]  /*235a0*/  SHF.L.U32 R0, R0, 0x1f, RZ ;  /* 0x0000001f00007819 */ /* 0x000fce00000006ff */
.L_x_562:
[----:B0-----:R0:W1:Y:S02]  /*235b0*/  SYNCS.PHASECHK.TRANS64.TRYWAIT P0, [R3+URZ], R0 ;  /* 0x00000000030075a7 */ /* 0x001064000800017f */
[----:B-1----:R-:W-:Y:S05]  /*235c0*/  @!P0 NANOSLEEP.SYNCS 0x989680 ;  /* 0x009896800000895d */ /* 0x002fea0003900000 */
[----:B------:R-:W1:Y:S02]  /*235d0*/  @!P0 SYNCS.PHASECHK.TRANS64 P0, [R3+URZ], R0 ;  /* 0x00000000030085a7 */ /* 0x000e64000800007f */
[----:B-1----:R-:W-:Y:S05]  /*235e0*/  @!P0 BRA `(.L_x_562) ;  /* 0xfffffffc00f08947 */ /* 0x002fea000383ffff */
.L_x_559:
[----:B------:R-:W-:Y:S05]  /*235f0*/  BSYNC B0 ;  /* 0x0000000000007941 */ /* 0x000fea0003800000 */
.L_x_558:
[----:B------:R-:W-:Y:S05]  /*23600*/  EXIT ;  /* 0x000000000000794d */ /* 0x000fea0003800000 */
.L_x_17:
[----:B-1----:R1:W4:Y:S02]  /*23610*/  SYNCS.PHASECHK.TRANS64.TRYWAIT P1, [R3+URZ], R0 ;  /* 0x00000000030075a7 */ /* 0x002324000802017f */
[----:B----4-:R-:W-:Y:S05]  /*23620*/  @!P1 NANOSLEEP.SYNCS 0x989680 ;  /* 0x009896800000995d */ /* 0x010fea0003900000 */
[----:B------:R-:W4:Y:S02]  /*23630*/  @!P1 SYNCS.PHASECHK.TRANS64 P1, [R3+URZ], R0 ;  /* 0x00000000030095a7 */ /* 0x000f24000802007f */
[----:B----4-:R-:W-:Y:S05]  /*23640*/  @!P1 BRA `(.L_x_17) ;  /* 0xfffffffc00f09947 */ /* 0x010fea000383ffff */
[----:B------:R-:W-:Y:S05]  /*23650*/  BRA `(.L_x_16) ;  /* 0xfffffddc00607947 */ /* 0x000fea000383ffff */
.L_x_22:
[----:B-1----:R-:W-:-:S04]  /*23660*/  IMAD.U32 R4, RZ, RZ, UR10 ;  /* 0x0000000aff047e24 */ /* 0x002fc8000f8e00ff */
[----:B------:R1:W2:Y:S03]  /*23670*/  SYNCS.PHASECHK.TRANS64.TRYWAIT P1, [R4+URZ], R3 ;  /* 0x00000003040075a7 */ /* 0x0002a6000802017f */
[----:B--2---:R-:W-:Y:S05]  /*23680*/  @!P1 NANOSLEEP.SYNCS 0x989680 ;  /* 0x009896800000995d */ /* 0x004fea0003900000 */
[----:B------:R-:W2:Y:S02]  /*23690*/  @!P1 SYNCS.PHASECHK.TRANS64 P1, [R4+URZ], R3 ;  /* 0x00000003040095a7 */ /* 0x000ea4000802007f */
[----:B--2---:R-:W-:Y:S05]  /*236a0*/  @!P1 BRA `(.L_x_22) ;  /* 0xfffffffc00ec9947 */ /* 0x004fea000383ffff */
[----:B------:R-:W-:Y:S05]  /*236b0*/  BRA `(.L_x_21) ;  /* 0xfffffe5000d07947 */ /* 0x000fea000383ffff */
.L_x_545:
[----:B------:R-:W-:Y:S01]  /*236c0*/  BSSY B1, `(.L_x_563) ;  /* 0x0000006000017945 */ /* 0x000fe20003800000 */
[----:B------:R-:W-:-:S07]  /*236d0*/  MOV R15, 0xffffffff ;  /* 0xffffffff000f7802 */ /* 0x000fce0000000f00 */
[----:B------:R-:W-:Y:S05]  /*236e0*/  WARPSYNC.COLLECTIVE R15, `(.L_x_564) ;  /* 0x000000000f0c7348 */ /* 0x000fea0003c00000 */
[----:B------:R-:W-:Y:S02]  /*236f0*/  ELECT P6, UR62, PT ;  /* 0x00000000003e782f */ /* 0x000fe400038c0000 */
[----:B------:R-:W-:Y:S01]  /*23700*/  MOV R14, UR62 ;  /* 0x0000003e000e7c02 */ /* 0x000fe20008000f00 */
[----:B------:R-:W-:Y:S10]  /*23710*/  ENDCOLLECTIVE ;  /* 0x000000000000791b */ /* 0x000ff40003800000 */
.L_x_564:
[----:B------:R-:W-:Y:S05]  /*23720*/  BSYNC B1 ;  /* 0x0000000000017941 */ /* 0x000fea0003800000 */
.L_x_563:
[----:B------:R-:W-:Y:S05]  /*23730*/  BRA `(.L_x_565) ;  /* 0xfffffff000347947 */ /* 0x000fea000383ffff */
.L_x_548:
[----:B-1----:R1:W2:Y:S02]  /*23740*/  SYNCS.PHASECHK.TRANS64.TRYWAIT P1, [R14+URZ+0x10], R11 ;  /* 0x0000100b0e0075a7 */ /* 0x0022a4000802017f */
[----:B--2---:R-:W-:Y:S05]  /*23750*/  @!P1 NANOSLEEP.SYNCS 0x989680 ;  /* 0x009896800000995d */ /* 0x004fea0003900000 */
[----:B------:R-:W2:Y:S02]  /*23760*/  @!P1 SYNCS.PHASECHK.TRANS64 P1, [R14+URZ+0x10], R11 ;  /* 0x0000100b0e0095a7 */ /* 0x000ea4000802007f */
[----:B--2---:R-:W-:Y:S05]  /*23770*/  @!P1 BRA `(.L_x_548) ;  /* 0xfffffffc00f09947 */ /* 0x004fea000383ffff */
[----:B------:R-:W-:Y:S05]  /*23780*/  BRA `(.L_x_566) ;  /* 0xfffffff000687947 */ /* 0x000fea000383ffff */
.L_x_557:
[----:B------:R-:W-:Y:S01]  /*23790*/  BSSY B0, `(.L_x_567) ;  /* 0x0000006000007945 */ /* 0x000fe20003800000 */
[----:B------:R-:W-:-:S07]  /*237a0*/  IMAD.MOV.U32 R15, RZ, RZ, -0x1 ;  /* 0xffffffffff0f7424 */ /* 0x000fce00078e00ff */
[----:B------:R-:W-:Y:S05]  /*237b0*/  WARPSYNC.COLLECTIVE R15, `(.L_x_568) ;  /* 0x000000000f0c7348 */ /* 0x000fea0003c00000 */
[----:B------:R-:W-:Y:S02]  /*237c0*/  ELECT P6, UR62, PT ;  /* 0x00000000003e782f */ /* 0x000fe400038c0000 */
[----:B------:R-:W-:Y:S01]  /*237d0*/  MOV R14, UR62 ;  /* 0x0000003e000e7c02 */ /* 0x000fe20008000f00 */
[----:B------:R-:W-:Y:S10]  /*237e0*/  ENDCOLLECTIVE ;  /* 0x000000000000791b */ /* 0x000ff40003800000 */
.L_x_568:
[----:B------:R-:W-:Y:S05]  /*237f0*/  BSYNC B0 ;  /* 0x0000000000007941 */ /* 0x000fea0003800000 */
.L_x_567:
[----:B------:R-:W-:Y:S05]  /*23800*/  BRA `(.L_x_569) ;  /* 0xfffffffc00107947 */ /* 0x000fea000383ffff */
.L_x_561:
[----:B0-----:R0:W1:Y:S02]  /*23810*/  SYNCS.PHASECHK.TRANS64.TRYWAIT P0, [R5+URZ], R0 ;  /* 0x00000000050075a7 */ /* 0x001064000800017f */
[----:B-1----:R-:W-:Y:S05]  /*23820*/  @!P0 NANOSLEEP.SYNCS 0x989680 ;  /* 0x009896800000895d */ /* 0x002fea0003900000 */
[----:B------:R-:W1:Y:S02]  /*23830*/  @!P0 SYNCS.PHASECHK.TRANS64 P0, [R5+URZ], R0 ;  /* 0x00000000050085a7 */ /* 0x000e64000800007f */
[----:B-1----:R-:W-:Y:S05]  /*23840*/  @!P0 BRA `(.L_x_561) ;  /* 0xfffffffc00f08947 */ /* 0x002fea000383ffff */
[----:B------:R-:W-:Y:S05]  /*23850*/  BRA `(.L_x_570) ;  /* 0xfffffffc00387947 */ /* 0x000fea000383ffff */
.L_x_571:
[----:B------:R-:W-:-:S00]  /*23860*/  BRA `(.L_x_571) ;  /* 0xfffffffc00fc7947 */ /* 0x000fc0000383ffff */
[----:B------:R-:W-:-:S00]  /*23870*/  NOP ;  /* 0x0000000000007918 */ /* 0x000fc00000000000 */
        /* <DEDUP_REMOVED lines=8> */
.L_x_572:


//--------------------- .nv.global.init           --------------------------
	.section	.nv.global.init,"aw",@progbits
.nv.global.init:
	.type		$str$22,@object
	.size		$str$22,($str$23 - $str$22)
$str$22:
        /*0000*/ 	.byte	0x6b, 0x5f, 0x74, 0x69, 0x6c, 0x65, 0x5f, 0x63, 0x6f, 0x75, 0x6e, 0x74, 0x20, 0x3e, 0x3d, 0x20
        /*0010*/ 	.byte	0x31, 0x00
	.type		$str$23,@object
	.size		$str$23,(__unnamed_1 - $str$23)
$str$23:
        /*0012*/ 	.byte	0x2f, 0x74, 0x6d, 0x70, 0x2f, 0x63, 0x75, 0x74, 0x6c, 0x61, 0x73, 0x73, 0x5f, 0x73, 0x77, 0x65
        /*0022*/ 	.byte	0x65, 0x70, 0x5f, 0x73, 0x72, 0x63, 0x2f, 0x69, 0x6e, 0x63, 0x6c, 0x75, 0x64, 0x65, 0x2f, 0x63
        /*0032*/ 	.byte	0x75, 0x74, 0x6c, 0x61, 0x73, 0x73, 0x2f, 0x67, 0x65, 0x6d, 0x6d, 0x2f, 0x63, 0x6f, 0x6c, 0x6c
        /*0042*/ 	.byte	0x65, 0x63, 0x74, 0x69, 0x76, 0x65, 0x2f, 0x73, 0x6d, 0x39, 0x30, 0x5f, 0x6d, 0x6d, 0x61, 0x5f
        /*0052*/ 	.byte	0x74, 0x6d, 0x61, 0x5f, 0x67, 0x6d, 0x6d, 0x61, 0x5f, 0x73, 0x73, 0x5f, 0x77, 0x61, 0x72, 0x70
        /*0062*/ 	.byte	0x73, 0x70, 0x65, 0x63, 0x69, 0x61, 0x6c, 0x69, 0x7a, 0x65, 0x64, 0x2e, 0x68, 0x70, 0x70, 0x00
	.type		__unnamed_1,@object
	.size		__unnamed_1,(.L_0 - __unnamed_1)
__unnamed_1:
        /* <DEDUP_REMOVED lines=181> */
        /*0bc2*/ 	.byte	0x64, 0x65, 0x6e, 0x74, 0x69, 0x74, 0x79, 0x5d, 0x00
.L_0:


//--------------------- .nv.shared._ZN7cutlass13device_kernelINS_4gemm6kernel13GemmUniversalIN4cute5tupleIJiiiiEEENS1_10collective13CollectiveMmaINS1_34MainloopSm90TmaGmmaWarpSpecializedILi2ENS5_IJNS4_1CILi1EEESB_SB_EEENS1_35KernelTmaWarpSpecializedCooperativeEEENS5_IJNSA_ILi256EEESF_NSA_ILi128EEEEEENS_10bfloat16_tENS5_IJlSB_lEEESI_SJ_NS4_8TiledMMAINS4_8MMA_AtomIJNS4_4SM904GMMA28MMA_64x256x16_F32BF16BF16_SSILNSN_5MajorE0ELSP_0ELNSN_7ScaleInE1ELSQ_1EEEEEENS4_6LayoutINS5_IJNSA_ILi2EEESB_SB_EEENS5_IJSB_NSA_ILi0EEESW_EEEEENS5_IJNS4_10UnderscoreESZ_SZ_EEEEENS4_13SM90_TMA_LOADENS4_14ComposedLayoutINS4_7SwizzleILi3ELi4ELi3EEENS4_18smem_ptr_flag_bitsILi16EEENST_INS5_IJNSA_ILi8EEENSA_ILi64EEEEEENS5_IJS19_SB_EEEEEEEvNS4_8identityES12_S1D_vS1E_EENS_8epilogue10collective6detail29Sm90TmaWarpSpecializedAdapterINS1H_15DefaultEpilogueISI_SJ_SJ_NS1G_6thread17LinearCombinationISI_Li1EffLNS1L_9ScaleType4KindE0ELNS_15FloatRoundStyleE2ESI_EENS1_15EpilogueDefaultEEEEEvvEEEEvNT_6ParamsE --------------------------
	.section	.nv.shared._ZN7cutlass13device_kernelINS_4gemm6kernel13GemmUniversalIN4cute5tupleIJiiiiEEENS1_10collective13CollectiveMmaINS1_34MainloopSm90TmaGmmaWarpSpecializedILi2ENS5_IJNS4_1CILi1EEESB_SB_EEENS1_35KernelTmaWarpSpecializedCooperativeEEENS5_IJNSA_ILi256EEESF_NSA_ILi128EEEEEENS_10bfloat16_tENS5_IJlSB_lEEESI_SJ_NS4_8TiledMMAINS4_8MMA_AtomIJNS4_4SM904GMMA28MMA_64x256x16_F32BF16BF16_SSILNSN_5MajorE0ELSP_0ELNSN_7ScaleInE1ELSQ_1EEEEEENS4_6LayoutINS5_IJNSA_ILi2EEESB_SB_EEENS5_IJSB_NSA_ILi0EEESW_EEEEENS5_IJNS4_10UnderscoreESZ_SZ_EEEEENS4_13SM90_TMA_LOADENS4_14ComposedLayoutINS4_7SwizzleILi3ELi4ELi3EEENS4_18smem_ptr_flag_bitsILi16EEENST_INS5_IJNSA_ILi8EEENSA_ILi64EEEEEENS5_IJS19_SB_EEEEEEEvNS4_8identityES12_S1D_vS1E_EENS_8epilogue10collective6detail29Sm90TmaWarpSpecializedAdapterINS1H_15DefaultEpilogueISI_SJ_SJ_NS1G_6thread17LinearCombinationISI_Li1EffLNS1L_9ScaleType4KindE0ELNS_15FloatRoundStyleE2ESI_EENS1_15EpilogueDefaultEEEEEvvEEEEvNT_6ParamsE,"aw",@nobits
	.sectionflags	@""
	.align	16
	.zero		1024


//--------------------- .nv.shared.reserved.0     --------------------------
	.section	.nv.shared.reserved.0,"aw",@nobits
	.weak		__nv_reservedSMEM_offset_0_alias
	.size		__nv_reservedSMEM_offset_0_alias, 0, 0
	.other		__nv_reservedSMEM_offset_0_alias,@"STO_CUDA_RESERVED_SHARED STV_DEFAULT"
__nv_reservedSMEM_offset_0_alias:
	.zero		0


//--------------------- .nv.global                --------------------------
	.section	.nv.global,"aw",@nobits
.nv.global:
	.type		_ZN40_INTERNAL_7d4deb1e_4_k_cu_3cefc1e8_229864cute1_E,@object
	.size		_ZN40_INTERNAL_7d4deb1e_4_k_cu_3cefc1e8_229864cute1_E,(_ZN40_INTERNAL_7d4deb1e_4_k_cu_3cefc1e8_229864cuda3std3__45__cpo6cbeginE - _ZN40_INTERNAL_7d4deb1e_4_k_cu_3cefc1e8_229864cute1_E)
_ZN40_INTERNAL_7d4deb1e_4_k_cu_3cefc1e8_229864cute1_E:
	.zero		1
	.type		_ZN40_INTERNAL_7d4deb1e_4_k_cu_3cefc1e8_229864cuda3std3__45__cpo6cbeginE,@object
	.size		_ZN40_INTERNAL_7d4deb1e_4_k_cu_3cefc1e8_229864cuda3std3__45__cpo6cbeginE,(_ZN40_INTERNAL_7d4deb1e_4_k_cu_3cefc1e8_229864cuda3std3__48in_placeE - _ZN40_INTERNAL_7d4deb1e_4_k_cu_3cefc1e8_229864cuda3std3__45__cpo6cbeginE)
_ZN40_INTERNAL_7d4deb1e_4_k_cu_3cefc1e8_229864cuda3std3__45__cpo6cbeginE:
	.zero		1
	.type		_ZN40_INTERNAL_7d4deb1e_4_k_cu_3cefc1e8_229864cuda3std3__48in_placeE,@object
	.size		_ZN40_INTERNAL_7d4deb1e_4_k_cu_3cefc1e8_229864cuda3std3__48in_placeE,(_ZN40_INTERNAL_7d4deb1e_4_k_cu_3cefc1e8_229864cuda3std6ranges3__45__cpo9iter_moveE - _ZN40_INTERNAL_7d4deb1e_4_k_cu_3cefc1e8_229864cuda3std3__48in_placeE)
_ZN40_INTERNAL_7d4deb1e_4_k_cu_3cefc1e8_229864cuda3std3__48in_placeE:
	.zero		1
	.type		_ZN40_INTERNAL_7d4deb1e_4_k_cu_3cefc1e8_229864cuda3std6ranges3__45__cpo9iter_moveE,@object
	.size		_ZN40_INTERNAL_7d4deb1e_4_k_cu_3cefc1e8_229864cuda3std6ranges3__45__cpo9iter_moveE,(_ZN40_INTERNAL_7d4deb1e_4_k_cu_3cefc1e8_229864cuda3std3__45__cpo5beginE - _ZN40_INTERNAL_7d4deb1e_4_k_cu_3cefc1e8_229864cuda3std6ranges3__45__cpo9iter_moveE)
_ZN40_INTERNAL_7d4deb1e_4_k_cu_3cefc1e8_229864cuda3std6ranges3__45__cpo9iter_moveE:
	.zero		1
	.type		_ZN40_INTERNAL_7d4deb1e_4_k_cu_3cefc1e8_229864cuda3std3__45__cpo5beginE,@object
	.size		_ZN40_INTERNAL_7d4deb1e_4_k_cu_3cefc1e8_229864cuda3std3__45__cpo5beginE,(_ZN40_INTERNAL_7d4deb1e_4_k_cu_3cefc1e8_229864cuda3std3__442_GLOBAL__N__7d4deb1e_4_k_cu_3cefc1e8_229866ignoreE - _ZN40_INTERNAL_7d4deb1e_4_k_cu_3cefc1e8_229864cuda3std3__45__cpo5beginE)
_ZN40_INTERNAL_7d4deb1e_4_k_cu_3cefc1e8_229864cuda3std3__45__cpo5beginE:
	.zero		1
	.type		_ZN40_INTERNAL_7d4deb1e_4_k_cu_3cefc1e8_229864cuda3std3__442_GLOBAL__N__7d4deb1e_4_k_cu_3cefc1e8_229866ignoreE,@object
	.size		_ZN40_INTERNAL_7d4deb1e_4_k_cu_3cefc1e8_229864cuda3std3__442_GLOBAL__N__7d4deb1e_4_k_cu_3cefc1e8_229866ignoreE,(_ZN40_INTERNAL_7d4deb1e_4_k_cu_3cefc1e8_229864cute7productE - _ZN40_INTERNAL_7d4deb1e_4_k_cu_3cefc1e8_229864cuda3std3__442_GLOBAL__N__7d4deb1e_4_k_cu_3cefc1e8_229866ignoreE)
_ZN40_INTERNAL_7d4deb1e_4_k_cu_3cefc1e8_229864cuda3std3__442_GLOBAL__N__7d4deb1e_4_k_cu_3cefc1e8_229866ignoreE:
	.zero		1
	.type		_ZN40_INTERNAL_7d4deb1e_4_k_cu_3cefc1e8_229864cute7productE,@object
	.size		_ZN40_INTERNAL_7d4deb1e_4_k_cu_3cefc1e8_229864cute7productE,(_ZN40_INTERNAL_7d4deb1e_4_k_cu_3cefc1e8_229864cuda3std3__45__cpo3endE - _ZN40_INTERNAL_7d4deb1e_4_k_cu_3cefc1e8_229864cute7productE)
_ZN40_INTERNAL_7d4deb1e_4_k_cu_3cefc1e8_229864cute7productE:
	.zero		1
	.type		_ZN40_INTERNAL_7d4deb1e_4_k_cu_3cefc1e8_229864cuda3std3__45__cpo3endE,@object
	.size		_ZN40_INTERNAL_7d4deb1e_4_k_cu_3cefc1e8_229864cuda3std3__45__cpo3endE,(_ZN40_INTERNAL_7d4deb1e_4_k_cu_3cefc1e8_229864cuda3std3__419piecewise_constructE - _ZN40_INTERNAL_7d4deb1e_4_k_cu_3cefc1e8_229864cuda3std3__45__cpo3endE)
_ZN40_INTERNAL_7d4deb1e_4_k_cu_3cefc1e8_229864cuda3std3__45__cpo3endE:
	.zero		1
	.type		_ZN40_INTERNAL_7d4deb1e_4_k_cu_3cefc1e8_229864cuda3std3__419piecewise_constructE,@object
	.size		_ZN40_INTERNAL_7d4deb1e_4_k_cu_3cefc1e8_229864cuda3std3__419piecewise_constructE,(_ZN40_INTERNAL_7d4deb1e_4_k_cu_3cefc1e8_229864cuda3std3__45__cpo4cendE - _ZN40_INTERNAL_7d4deb1e_4_k_cu_3cefc1e8_229864cuda3std3__419piecewise_constructE)
_ZN40_INTERNAL_7d4deb1e_4_k_cu_3cefc1e8_229864cuda3std3__419piecewise_constructE:
	.zero		1
	.type		_ZN40_INTERNAL_7d4deb1e_4_k_cu_3cefc1e8_229864cuda3std3__45__cpo4cendE,@object
	.size		_ZN40_INTERNAL_7d4deb1e_4_k_cu_3cefc1e8_229864cuda3std3__45__cpo4cendE,(_ZN40_INTERNAL_7d4deb1e_4_k_cu_3cefc1e8_229864cuda3std6ranges3__45__cpo4swapE - _ZN40_INTERNAL_7d4deb1e_4_k_cu_3cefc1e8_229864cuda3std3__45__cpo4cendE)
_ZN40_INTERNAL_7d4deb1e_4_k_cu_3cefc1e8_229864cuda3std3__45__cpo4cendE:
	.zero		1
	.type		_ZN40_INTERNAL_7d4deb1e_4_k_cu_3cefc1e8_229864cuda3std6ranges3__45__cpo4swapE,@object
	.size		_ZN40_INTERNAL_7d4deb1e_4_k_cu_3cefc1e8_229864cuda3std6ranges3__45__cpo4swapE,(.L_8 - _ZN40_INTERNAL_7d4deb1e_4_k_cu_3cefc1e8_229864cuda3std6ranges3__45__cpo4swapE)
_ZN40_INTERNAL_7d4deb1e_4_k_cu_3cefc1e8_229864cuda3std6ranges3__45__cpo4swapE:
	.zero		1
.L_8:


//--------------------- .nv.constant0._ZN7cutlass13device_kernelINS_4gemm6kernel13GemmUniversalIN4cute5tupleIJiiiiEEENS1_10collective13CollectiveMmaINS1_34MainloopSm90TmaGmmaWarpSpecializedILi2ENS5_IJNS4_1CILi1EEESB_SB_EEENS1_35KernelTmaWarpSpecializedCooperativeEEENS5_IJNSA_ILi256EEESF_NSA_ILi128EEEEEENS_10bfloat16_tENS5_IJlSB_lEEESI_SJ_NS4_8TiledMMAINS4_8MMA_AtomIJNS4_4SM904GMMA28MMA_64x256x16_F32BF16BF16_SSILNSN_5MajorE0ELSP_0ELNSN_7ScaleInE1ELSQ_1EEEEEENS4_6LayoutINS5_IJNSA_ILi2EEESB_SB_EEENS5_IJSB_NSA_ILi0EEESW_EEEEENS5_IJNS4_10UnderscoreESZ_SZ_EEEEENS4_13SM90_TMA_LOADENS4_14ComposedLayoutINS4_7SwizzleILi3ELi4ELi3EEENS4_18smem_ptr_flag_bitsILi16EEENST_INS5_IJNSA_ILi8EEENSA_ILi64EEEEEENS5_IJS19_SB_EEEEEEEvNS4_8identityES12_S1D_vS1E_EENS_8epilogue10collective6detail29Sm90TmaWarpSpecializedAdapterINS1H_15DefaultEpilogueISI_SJ_SJ_NS1G_6thread17LinearCombinationISI_Li1EffLNS1L_9ScaleType4KindE0ELNS_15FloatRoundStyleE2ESI_EENS1_15EpilogueDefaultEEEEEvvEEEEvNT_6ParamsE --------------------------
	.section	.nv.constant0._ZN7cutlass13device_kernelINS_4gemm6kernel13GemmUniversalIN4cute5tupleIJiiiiEEENS1_10collective13CollectiveMmaINS1_34MainloopSm90TmaGmmaWarpSpecializedILi2ENS5_IJNS4_1CILi1EEESB_SB_EEENS1_35KernelTmaWarpSpecializedCooperativeEEENS5_IJNSA_ILi256EEESF_NSA_ILi128EEEEEENS_10bfloat16_tENS5_IJlSB_lEEESI_SJ_NS4_8TiledMMAINS4_8MMA_AtomIJNS4_4SM904GMMA28MMA_64x256x16_F32BF16BF16_SSILNSN_5MajorE0ELSP_0ELNSN_7ScaleInE1ELSQ_1EEEEEENS4_6LayoutINS5_IJNSA_ILi2EEESB_SB_EEENS5_IJSB_NSA_ILi0EEESW_EEEEENS5_IJNS4_10UnderscoreESZ_SZ_EEEEENS4_13SM90_TMA_LOADENS4_14ComposedLayoutINS4_7SwizzleILi3ELi4ELi3EEENS4_18smem_ptr_flag_bitsILi16EEENST_INS5_IJNSA_ILi8EEENSA_ILi64EEEEEENS5_IJS19_SB_EEEEEEEvNS4_8identityES12_S1D_vS1E_EENS_8epilogue10collective6detail29Sm90TmaWarpSpecializedAdapterINS1H_15DefaultEpilogueISI_SJ_SJ_NS1G_6thread17LinearCombinationISI_Li1EffLNS1L_9ScaleType4KindE0ELNS_15FloatRoundStyleE2ESI_EENS1_15EpilogueDefaultEEEEEvvEEEEvNT_6ParamsE,"a",@progbits
	.sectionflags	@""
	.align	4
.nv.constant0._ZN7cutlass13device_kernelINS_4gemm6kernel13GemmUniversalIN4cute5tupleIJiiiiEEENS1_10collective13CollectiveMmaINS1_34MainloopSm90TmaGmmaWarpSpecializedILi2ENS5_IJNS4_1CILi1EEESB_SB_EEENS1_35KernelTmaWarpSpecializedCooperativeEEENS5_IJNSA_ILi256EEESF_NSA_ILi128EEEEEENS_10bfloat16_tENS5_IJlSB_lEEESI_SJ_NS4_8TiledMMAINS4_8MMA_AtomIJNS4_4SM904GMMA28MMA_64x256x16_F32BF16BF16_SSILNSN_5MajorE0ELSP_0ELNSN_7ScaleInE1ELSQ_1EEEEEENS4_6LayoutINS5_IJNSA_ILi2EEESB_SB_EEENS5_IJSB_NSA_ILi0EEESW_EEEEENS5_IJNS4_10UnderscoreESZ_SZ_EEEEENS4_13SM90_TMA_LOADENS4_14ComposedLayoutINS4_7SwizzleILi3ELi4ELi3EEENS4_18smem_ptr_flag_bitsILi16EEENST_INS5_IJNSA_ILi8EEENSA_ILi64EEEEEENS5_IJS19_SB_EEEEEEEvNS4_8identityES12_S1D_vS1E_EENS_8epilogue10collective6detail29Sm90TmaWarpSpecializedAdapterINS1H_15DefaultEpilogueISI_SJ_SJ_NS1G_6thread17LinearCombinationISI_Li1EffLNS1L_9ScaleType4KindE0ELNS_15FloatRoundStyleE2ESI_EENS1_15EpilogueDefaultEEEEEvvEEEEvNT_6ParamsE:
	.zero		1664


//--------------------- SYMBOLS --------------------------

	.type		.nv.reservedSmem.offset0,@object
	.size		.nv.reservedSmem.offset0,0x4
	.type		__assertfail,@function
